	.headerflags	@"EF_CUDA_TEXMODE_UNIFIED EF_CUDA_64BIT_ADDRESS EF_CUDA_ACCELERATORS EF_CUDA_SM90 EF_CUDA_VIRTUAL_SM(EF_CUDA_SM90)"
	.elftype	@"ET_EXEC"


//--------------------- .nv.info                  --------------------------
	.section	.nv.info,"",@"SHT_CUDA_INFO"
	.align	4


	//----- nvinfo : EIATTR_REGCOUNT
	.align		4
        /*0000*/ 	.byte	0x04, 0x2f
        /*0002*/ 	.short	(.L_5 - .L_4)
	.align		4
.L_4:
        /*0004*/ 	.word	index@(triton_per_fused_add_clamp_div_index_max_mul_neg_pow_reciprocal_rsub_sub_sum_0)
        /*0008*/ 	.word	0x00000022


	//----- nvinfo : EIATTR_MIN_STACK_SIZE
	.align		4
.L_5:
        /*000c*/ 	.byte	0x04, 0x12
        /*000e*/ 	.short	(.L_7 - .L_6)
	.align		4
.L_6:
        /*0010*/ 	.word	index@(triton_per_fused_add_clamp_div_index_max_mul_neg_pow_reciprocal_rsub_sub_sum_0)
        /*0014*/ 	.word	0x00000000


	//----- nvinfo : EIATTR_FRAME_SIZE
	.align		4
.L_7:
        /*0018*/ 	.byte	0x04, 0x11
        /*001a*/ 	.short	(.L_9 - .L_8)
	.align		4
.L_8:
        /*001c*/ 	.word	index@(triton_per_fused_add_clamp_div_index_max_mul_neg_pow_reciprocal_rsub_sub_sum_0)
        /*0020*/ 	.word	0x00000000


	//----- nvinfo : EIATTR_MIN_STACK_SIZE
	.align		4
.L_9:
        /*0024*/ 	.byte	0x04, 0x12
        /*0026*/ 	.short	(.L_11 - .L_10)
	.align		4
.L_10:
        /*0028*/ 	.word	index@(triton_per_fused_add_clamp_div_index_max_mul_neg_pow_reciprocal_rsub_sub_sum_0)
        /*002c*/ 	.word	0x00000000
.L_11:


//--------------------- .nv.info.triton_per_fused_add_clamp_div_index_max_mul_neg_pow_reciprocal_rsub_sub_sum_0 --------------------------
	.section	.nv.info.triton_per_fused_add_clamp_div_index_max_mul_neg_pow_reciprocal_rsub_sub_sum_0,"",@"SHT_CUDA_INFO"
	.sectionflags	@""
	.align	4


	//----- nvinfo : EIATTR_CUDA_API_VERSION
	.align		4
        /*0000*/ 	.byte	0x04, 0x37
        /*0002*/ 	.short	(.L_13 - .L_12)
.L_12:
        /*0004*/ 	.word	0x0000007c


	//----- nvinfo : EIATTR_KPARAM_INFO
	.align		4
.L_13:
        /*0008*/ 	.byte	0x04, 0x17
        /*000a*/ 	.short	(.L_15 - .L_14)
.L_14:
        /*000c*/ 	.word	0x00000000
        /*0010*/ 	.short	0x0003
        /*0012*/ 	.short	0x0018
        /*0014*/ 	.byte	0x00, 0xf0, 0x11, 0x00


	//----- nvinfo : EIATTR_KPARAM_INFO
	.align		4
.L_15:
        /*0018*/ 	.byte	0x04, 0x17
        /*001a*/ 	.short	(.L_17 - .L_16)
.L_16:
        /*001c*/ 	.word	0x00000000
        /*0020*/ 	.short	0x0002
        /*0022*/ 	.short	0x0010
        /*0024*/ 	.byte	0x00, 0xf4, 0x21, 0x00


	//----- nvinfo : EIATTR_KPARAM_INFO
	.align		4
.L_17:
        /*0028*/ 	.byte	0x04, 0x17
        /*002a*/ 	.short	(.L_19 - .L_18)
.L_18:
        /*002c*/ 	.word	0x00000000
        /*0030*/ 	.short	0x0001
        /*0032*/ 	.short	0x0008
        /*0034*/ 	.byte	0x00, 0xf4, 0x21, 0x00


	//----- nvinfo : EIATTR_KPARAM_INFO
	.align		4
.L_19:
        /*0038*/ 	.byte	0x04, 0x17
        /*003a*/ 	.short	(.L_21 - .L_20)
.L_20:
        /*003c*/ 	.word	0x00000000
        /*0040*/ 	.short	0x0000
        /*0042*/ 	.short	0x0000
        /*0044*/ 	.byte	0x00, 0xf4, 0x21, 0x00


	//----- nvinfo : EIATTR_SPARSE_MMA_MASK
	.align		4
.L_21:
        /*0048*/ 	.byte	0x03, 0x50
        /*004a*/ 	.short	0x0000


	//----- nvinfo : EIATTR_MAXREG_COUNT
	.align		4
        /*004c*/ 	.byte	0x03, 0x1b
        /*004e*/ 	.short	0x00ff


	//----- nvinfo : EIATTR_EXTERNS
	.align		4
        /*0050*/ 	.byte	0x04, 0x0f
        /*0052*/ 	.short	(.L_23 - .L_22)


	//   ....[0]....
	.align		4
.L_22:
        /*0054*/ 	.word	index@(__assertfail)


	//----- nvinfo : EIATTR_COOP_GROUP_MASK_REGIDS
	.align		4
.L_23:
        /*0058*/ 	.byte	0x04, 0x29
        /*005a*/ 	.short	(.L_25 - .L_24)


	//   ....[0]....
.L_24:
        /*005c*/ 	.word	0xffffffff


	//   ....[1]....
        /*0060*/ 	.word	0xffffffff


	//   ....[2]....
        /*0064*/ 	.word	0xffffffff


	//   ....[3]....
        /*0068*/ 	.word	0xffffffff


	//   ....[4]....
        /*006c*/ 	.word	0xffffffff


	//   ....[5]....
        /*0070*/ 	.word	0xffffffff


	//----- nvinfo : EIATTR_COOP_GROUP_INSTR_OFFSETS
	.align		4
.L_25:
        /*0074*/ 	.byte	0x04, 0x28
        /*0076*/ 	.short	(.L_27 - .L_26)


	//   ....[0]....
.L_26:
        /*0078*/ 	.word	0x00006760


	//   ....[1]....
        /*007c*/ 	.word	0x00006790


	//   ....[2]....
        /*0080*/ 	.word	0x000067c0


	//   ....[3]....
        /*0084*/ 	.word	0x000067f0


	//   ....[4]....
        /*0088*/ 	.word	0x00006820


	//   ....[5]....
        /*008c*/ 	.word	0x000068a0


	//----- nvinfo : EIATTR_SYSCALL_OFFSETS
	.align		4
.L_27:
        /*0090*/ 	.byte	0x04, 0x46
        /*0092*/ 	.short	(.L_29 - .L_28)


	//   ....[0]....
.L_28:
        /*0094*/ 	.word	0x00005d50


	//----- nvinfo : EIATTR_EXIT_INSTR_OFFSETS
	.align		4
.L_29:
        /*0098*/ 	.byte	0x04, 0x1c
        /*009a*/ 	.short	(.L_31 - .L_30)


	//   ....[0]....
.L_30:
        /*009c*/ 	.word	0x000068e0


	//   ....[1]....
        /*00a0*/ 	.word	0x00006920


	//----- nvinfo : EIATTR_REQNTID
	.align		4
.L_31:
        /*00a4*/ 	.byte	0x04, 0x10
        /*00a6*/ 	.short	(.L_33 - .L_32)
.L_32:
        /*00a8*/ 	.word	0x00000040
        /*00ac*/ 	.word	0x00000001
        /*00b0*/ 	.word	0x00000001


	//----- nvinfo : EIATTR_CRS_STACK_SIZE
	.align		4
.L_33:
        /*00b4*/ 	.byte	0x04, 0x1e
        /*00b6*/ 	.short	(.L_35 - .L_34)
.L_34:
        /*00b8*/ 	.word	0x00000000


	//----- nvinfo : EIATTR_CBANK_PARAM_SIZE
	.align		4
.L_35:
        /*00bc*/ 	.byte	0x03, 0x19
        /*00be*/ 	.short	0x001c


	//----- nvinfo : EIATTR_PARAM_CBANK
	.align		4
        /*00c0*/ 	.byte	0x04, 0x0a
        /*00c2*/ 	.short	(.L_37 - .L_36)
	.align		4
.L_36:
        /*00c4*/ 	.word	index@(.nv.constant0.triton_per_fused_add_clamp_div_index_max_mul_neg_pow_reciprocal_rsub_sub_sum_0)
        /*00c8*/ 	.short	0x0210
        /*00ca*/ 	.short	0x001c


	//----- nvinfo : EIATTR_SW_WAR
	.align		4
.L_37:
        /*00cc*/ 	.byte	0x04, 0x36
        /*00ce*/ 	.short	(.L_39 - .L_38)
.L_38:
        /*00d0*/ 	.word	0x00000008
.L_39:


//--------------------- .nv.callgraph             --------------------------
	.section	.nv.callgraph,"",@"SHT_CUDA_CALLGRAPH"
	.align	4
	.sectionentsize	8
	.align		4
        /*0000*/ 	.word	0x00000000
	.align		4
        /*0004*/ 	.word	0xffffffff
	.align		4
        /*0008*/ 	.word	index@(triton_per_fused_add_clamp_div_index_max_mul_neg_pow_reciprocal_rsub_sub_sum_0)
	.align		4
        /*000c*/ 	.word	index@(__assertfail)
	.align		4
        /*0010*/ 	.word	0x00000000
	.align		4
        /*0014*/ 	.word	0xfffffffe
	.align		4
        /*0018*/ 	.word	0x00000000
	.align		4
        /*001c*/ 	.word	0xfffffffd
	.align		4
        /*0020*/ 	.word	0x00000000
	.align		4
        /*0024*/ 	.word	0xfffffffc


//--------------------- .nv.constant4             --------------------------
	.section	.nv.constant4,"a",@progbits
	.align	8
	.align		8
.nv.constant4:
        /*0000*/ 	.dword	__assertfail
	.align		8
        /*0008*/ 	.dword	assertFunc_0
	.align		8
        /*0010*/ 	.dword	assertFile_0
	.align		8
        /*0018*/ 	.dword	assertMessage_0
	.align		8
        /*0020*/ 	.dword	_$_str


//--------------------- .text.triton_per_fused_add_clamp_div_index_max_mul_neg_pow_reciprocal_rsub_sub_sum_0 --------------------------
	.section	.text.triton_per_fused_add_clamp_div_index_max_mul_neg_pow_reciprocal_rsub_sub_sum_0,"ax",@progbits
	.sectionflags	@"SHF_BARRIERS=1"
	.align	128
        .global         triton_per_fused_add_clamp_div_index_max_mul_neg_pow_reciprocal_rsub_sub_sum_0
        .type           triton_per_fused_add_clamp_div_index_max_mul_neg_pow_reciprocal_rsub_sub_sum_0,@function
        .size           triton_per_fused_add_clamp_div_index_max_mul_neg_pow_reciprocal_rsub_sub_sum_0,(.L_x_36 - triton_per_fused_add_clamp_div_index_max_mul_neg_pow_reciprocal_rsub_sub_sum_0)
        .other          triton_per_fused_add_clamp_div_index_max_mul_neg_pow_reciprocal_rsub_sub_sum_0,@"STO_CUDA_ENTRY STV_DEFAULT"
triton_per_fused_add_clamp_div_index_max_mul_neg_pow_reciprocal_rsub_sub_sum_0:
.text.triton_per_fused_add_clamp_div_index_max_mul_neg_pow_reciprocal_rsub_sub_sum_0:
[----:B------:R-:W0:Y:S02]  /*0000*/  LDC R1, c[0x0][0x28] ;  /* 0x00000a00ff017b82 */ /* 0x000e240000000800 */
[----:B------:R-:W1:Y:S01]  /*0010*/  S2R R16, SR_TID.X ;  /* 0x0000000000107919 */ /* 0x000e620000002100 */
[----:B------:R-:W2:Y:S01]  /*0020*/  LDC.64 R2, c[0x0][0x210] ;  /* 0x00008400ff027b82 */ /* 0x000ea20000000a00 */
[----:B------:R-:W-:Y:S01]  /*0030*/  ULDC.64 UR6, c[0x0][0x208] ;  /* 0x0000820000067ab9 */ /* 0x000fe20000000a00 */
[----:B-1----:R-:W-:-:S04]  /*0040*/  SHF.R.U32.HI R21, RZ, 0x4, R16 ;  /* 0x00000004ff157819 */ /* 0x002fc80000011610 */
[----:B------:R-:W-:-:S04]  /*0050*/  SGXT.U32 R21, R21, 0x2 ;  /* 0x000000021515781a */ /* 0x000fc80000000000 */
[----:B------:R-:W-:-:S04]  /*0060*/  SHF.L.U32 R15, R21, 0x6, RZ ;  /* 0x00000006150f7819 */ /* 0x000fc800000006ff */
[----:B------:R-:W-:-:S05]  /*0070*/  LOP3.LUT R5, R15, 0xf, R16, 0xf8, !PT ;  /* 0x0000000f0f057812 */ /* 0x000fca00078ef810 */
[----:B--2---:R-:W-:-:S05]  /*0080*/  IMAD.WIDE.U32 R2, R5, 0x4, R2 ;  /* 0x0000000405027825 */ /* 0x004fca00078e0002 */
[----:B------:R-:W2:Y:S04]  /*0090*/  LDG.E R5, desc[UR6][R2.64] ;  /* 0x0000000602057981 */ /* 0x000ea8000c1e1900 */
[----:B------:R-:W3:Y:S04]  /*00a0*/  LDG.E R8, desc[UR6][R2.64+0x40] ;  /* 0x0000400602087981 */ /* 0x000ee8000c1e1900 */
[----:B------:R-:W4:Y:S04]  /*00b0*/  LDG.E R6, desc[UR6][R2.64+0x80] ;  /* 0x0000800602067981 */ /* 0x000f28000c1e1900 */
[----:B------:R-:W5:Y:S01]  /*00c0*/  LDG.E R4, desc[UR6][R2.64+0xc0] ;  /* 0x0000c00602047981 */ /* 0x000f62000c1e1900 */
[----:B------:R-:W-:Y:S01]  /*00d0*/  HFMA2.MMA R14, -RZ, RZ, 2.125, 0 ;  /* 0x40400000ff0e7435 */ /* 0x000fe200000001ff */
[----:B------:R-:W-:Y:S01]  /*00e0*/  MOV R9, 0x3b18f0fe ;  /* 0x3b18f0fe00097802 */ /* 0x000fe20000000f00 */
[----:B------:R-:W-:Y:S01]  /*00f0*/  BSSY B0, `(.L_x_0) ;  /* 0x00000b6000007945 */ /* 0x000fe20003800000 */
[----:B--2---:R-:W-:-:S02]  /*0100*/  FSETP.NAN.AND P1, PT, R5, R5, PT ;  /* 0x000000050500720b */ /* 0x004fc40003f28000 */
[----:B---3--:R-:W-:-:S04]  /*0110*/  FSETP.GT.AND P0, PT, R5, R8, PT ;  /* 0x000000080500720b */ /* 0x008fc80003f04000 */
[----:B------:R-:W-:-:S04]  /*0120*/  FSEL R0, R5, R8, P0 ;  /* 0x0000000805007208 */ /* 0x000fc80000000000 */
[----:B------:R-:W-:-:S04]  /*0130*/  FSEL R19, R5, R0, P1 ;  /* 0x0000000005137208 */ /* 0x000fc80000800000 */
[C---:B----4-:R-:W-:Y:S02]  /*0140*/  FSETP.GT.AND P0, PT, R19.reuse, R6, PT ;  /* 0x000000061300720b */ /* 0x050fe40003f04000 */
[----:B------:R-:W-:-:S11]  /*0150*/  FSETP.NAN.AND P1, PT, R19, R19, PT ;  /* 0x000000131300720b */ /* 0x000fd60003f28000 */
[----:B------:R-:W-:-:S04]  /*0160*/  @!P0 FSEL R19, R19, R6, P1 ;  /* 0x0000000613138208 */ /* 0x000fc80000800000 */
[C---:B-----5:R-:W-:Y:S02]  /*0170*/  FSETP.GT.AND P0, PT, R19.reuse, R4, PT ;  /* 0x000000041300720b */ /* 0x060fe40003f04000 */
[----:B------:R-:W-:-:S11]  /*0180*/  FSETP.NAN.AND P1, PT, R19, R19, PT ;  /* 0x000000131300720b */ /* 0x000fd60003f28000 */
[----:B------:R-:W-:-:S05]  /*0190*/  @!P0 FSEL R19, R19, R4, P1 ;  /* 0x0000000413138208 */ /* 0x000fca0000800000 */
[----:B------:R-:W-:-:S04]  /*01a0*/  FADD R13, R5, -R19 ;  /* 0x80000013050d7221 */ /* 0x000fc80000000000 */
[----:B------:R-:W-:-:S05]  /*01b0*/  FFMA R2, R13, -R14, 1 ;  /* 0x3f8000000d027423 */ /* 0x000fca000000080e */
[----:B------:R-:W-:-:S04]  /*01c0*/  FSETP.GTU.AND P0, PT, R2, RZ, PT ;  /* 0x000000ff0200720b */ /* 0x000fc80003f0c000 */
[----:B------:R-:W-:-:S05]  /*01d0*/  FSEL R2, R2, RZ, P0 ;  /* 0x000000ff02027208 */ /* 0x000fca0000000000 */
[----:B------:R-:W-:-:S05]  /*01e0*/  FADD.FTZ R22, |R2|, -RZ ;  /* 0x800000ff02167221 */ /* 0x000fca0000010200 */
[----:B------:R-:W-:-:S04]  /*01f0*/  LOP3.LUT R0, R22, 0x7fffff, RZ, 0xc0, !PT ;  /* 0x007fffff16007812 */ /* 0x000fc800078ec0ff */
[----:B------:R-:W-:-:S04]  /*0200*/  LOP3.LUT R0, R0, 0x3f800000, RZ, 0xfc, !PT ;  /* 0x3f80000000007812 */ /* 0x000fc800078efcff */
[----:B------:R-:W-:-:S13]  /*0210*/  FSETP.GT.AND P0, PT, R0, 1.4142135381698608398, PT ;  /* 0x3fb504f30000780b */ /* 0x000fda0003f04000 */
[----:B------:R-:W-:-:S04]  /*0220*/  @P0 FMUL R0, R0, 0.5 ;  /* 0x3f00000000000820 */ /* 0x000fc80000400000 */
[C---:B------:R-:W-:Y:S01]  /*0230*/  FADD R7, R0.reuse, 1 ;  /* 0x3f80000000077421 */ /* 0x040fe20000000000 */
[----:B------:R-:W-:-:S03]  /*0240*/  FADD R3, R0, -1 ;  /* 0xbf80000000037421 */ /* 0x000fc60000000000 */
[----:B------:R-:W1:Y:S01]  /*0250*/  MUFU.RCP R10, R7 ;  /* 0x00000007000a7308 */ /* 0x000e620000001000 */
[----:B------:R-:W-:-:S04]  /*0260*/  FADD R11, R3, R3 ;  /* 0x00000003030b7221 */ /* 0x000fc80000000000 */
[CC--:B-1----:R-:W-:Y:S01]  /*0270*/  FMUL R12, R10.reuse, R11.reuse ;  /* 0x0000000b0a0c7220 */ /* 0x0c2fe20000400000 */
[----:B------:R-:W-:-:S03]  /*0280*/  FFMA R18, -R10, R11, R3 ;  /* 0x0000000b0a127223 */ /* 0x000fc60000000103 */
[----:B------:R-:W-:Y:S01]  /*0290*/  FMUL R0, R12, R12 ;  /* 0x0000000c0c007220 */ /* 0x000fe20000400000 */
[----:B------:R-:W-:-:S03]  /*02a0*/  FADD R18, R18, R18 ;  /* 0x0000001212127221 */ /* 0x000fc60000000000 */
[----:B------:R-:W-:Y:S01]  /*02b0*/  FFMA.FTZ R17, R0, R9, 0.01249298732727766037 ;  /* 0x3c4caf6300117423 */ /* 0x000fe20000010009 */
[----:B------:R-:W-:-:S03]  /*02c0*/  FFMA.FTZ R3, R3, -R12, R18 ;  /* 0x8000000c03037223 */ /* 0x000fc60000010012 */
[----:B------:R-:W-:Y:S01]  /*02d0*/  FFMA.FTZ R17, R0, R17, 0.083333469927310943604 ;  /* 0x3daaaabd00117423 */ /* 0x000fe20000010011 */
[----:B------:R-:W-:-:S03]  /*02e0*/  FMUL.FTZ R3, R10, R3 ;  /* 0x000000030a037220 */ /* 0x000fc60000410000 */
[----:B------:R-:W-:Y:S01]  /*02f0*/  FMUL.FTZ R17, R0, R17 ;  /* 0x0000001100117220 */ /* 0x000fe20000410000 */
[----:B------:R-:W-:-:S03]  /*0300*/  SHF.R.U32.HI R0, RZ, 0x17, R22 ;  /* 0x00000017ff007819 */ /* 0x000fc60000011616 */
[----:B------:R-:W-:Y:S01]  /*0310*/  FMUL.FTZ R17, R12, R17 ;  /* 0x000000110c117220 */ /* 0x000fe20000410000 */
[----:B------:R-:W-:-:S03]  /*0320*/  I2FP.F32.U32 R0, R0 ;  /* 0x0000000000007245 */ /* 0x000fc60000201000 */
[-C--:B------:R-:W-:Y:S02]  /*0330*/  FFMA R7, R10, R11.reuse, R17 ;  /* 0x0000000b0a077223 */ /* 0x080fe40000000011 */
[----:B------:R-:W-:Y:S02]  /*0340*/  FADD R0, R0, -127 ;  /* 0xc2fe000000007421 */ /* 0x000fe40000000000 */
[----:B------:R-:W-:Y:S01]  /*0350*/  FFMA R12, R10, R11, -R7 ;  /* 0x0000000b0a0c7223 */ /* 0x000fe20000000807 */
[----:B------:R-:W-:Y:S01]  /*0360*/  FADD R11, R8, -R19 ;  /* 0x80000013080b7221 */ /* 0x000fe20000000000 */
[----:B------:R-:W-:Y:S02]  /*0370*/  @P0 FADD R0, R0, 1 ;  /* 0x3f80000000000421 */ /* 0x000fe40000000000 */
[----:B------:R-:W-:Y:S01]  /*0380*/  FADD R12, R17, R12 ;  /* 0x0000000c110c7221 */ /* 0x000fe20000000000 */
[----:B------:R-:W-:Y:S01]  /*0390*/  FFMA R20, R11, -R14, 1 ;  /* 0x3f8000000b147423 */ /* 0x000fe2000000080e */
[----:B------:R-:W-:-:S02]  /*03a0*/  HFMA2.MMA R17, -RZ, RZ, 3.4921875, 0 ;  /* 0x42fc0000ff117435 */ /* 0x000fc400000001ff */
[----:B------:R-:W-:Y:S01]  /*03b0*/  FADD R12, R3, R12 ;  /* 0x0000000c030c7221 */ /* 0x000fe20000000000 */
[C---:B------:R-:W-:Y:S01]  /*03c0*/  FMUL.FTZ R3, R0.reuse, 0.693145751953125 ;  /* 0x3f31720000037820 */ /* 0x040fe20000410000 */
[----:B------:R-:W-:Y:S02]  /*03d0*/  FMUL.FTZ R0, R0, 1.428606765330187045e-06 ;  /* 0x35bfbe8e00007820 */ /* 0x000fe40000410000 */
[----:B------:R-:W-:-:S04]  /*03e0*/  FADD R10, R7, R12 ;  /* 0x0000000c070a7221 */ /* 0x000fc80000000000 */
[----:B------:R-:W-:Y:S01]  /*03f0*/  FADD R18, R10, R3 ;  /* 0x000000030a127221 */ /* 0x000fe20000000000 */
[----:B------:R-:W-:-:S03]  /*0400*/  FADD R7, R7, -R10 ;  /* 0x8000000a07077221 */ /* 0x000fc60000000000 */
[----:B------:R-:W-:Y:S01]  /*0410*/  FADD R3, R3, -R18 ;  /* 0x8000001203037221 */ /* 0x000fe20000000000 */
[----:B------:R-:W-:-:S03]  /*0420*/  FADD R7, R12, R7 ;  /* 0x000000070c077221 */ /* 0x000fc60000000000 */
[----:B------:R-:W-:-:S04]  /*0430*/  FADD R10, R10, R3 ;  /* 0x000000030a0a7221 */ /* 0x000fc80000000000 */
[----:B------:R-:W-:-:S04]  /*0440*/  FADD R7, R7, R10 ;  /* 0x0000000a07077221 */ /* 0x000fc80000000000 */
[----:B------:R-:W-:-:S04]  /*0450*/  FADD R3, R0, R7 ;  /* 0x0000000700037221 */ /* 0x000fc80000000000 */
[----:B------:R-:W-:-:S04]  /*0460*/  FADD R10, R18, R3 ;  /* 0x00000003120a7221 */ /* 0x000fc80000000000 */
[----:B------:R-:W-:Y:S01]  /*0470*/  FADD R18, R18, -R10 ;  /* 0x8000000a12127221 */ /* 0x000fe20000000000 */
[----:B------:R-:W-:-:S03]  /*0480*/  FMUL.FTZ R7, R10, -0.3333333432674407959 ;  /* 0xbeaaaaab0a077820 */ /* 0x000fc60000410000 */
[----:B------:R-:W-:Y:S01]  /*0490*/  FADD R0, R3, R18 ;  /* 0x0000001203007221 */ /* 0x000fe20000000000 */
[----:B------:R-:W-:-:S04]  /*04a0*/  FFMA.FTZ R3, R10, -0.3333333432674407959, -R7 ;  /* 0xbeaaaaab0a037823 */ /* 0x000fc80000010807 */
[----:B------:R-:W-:-:S04]  /*04b0*/  FFMA.FTZ R0, R0, -0.3333333432674407959, R3 ;  /* 0xbeaaaaab00007823 */ /* 0x000fc80000010003 */
[----:B------:R-:W-:-:S04]  /*04c0*/  FFMA.FTZ R10, RZ, R10, R0 ;  /* 0x0000000aff0a7223 */ /* 0x000fc80000010000 */
[----:B------:R-:W-:-:S05]  /*04d0*/  FADD.FTZ R0, R7, R10 ;  /* 0x0000000a07007221 */ /* 0x000fca0000010000 */
[----:B------:R-:W-:-:S04]  /*04e0*/  ISETP.NE.AND P0, PT, R0, 0x42b17218, PT ;  /* 0x42b172180000780c */ /* 0x000fc80003f05270 */
[----:B------:R-:W-:Y:S02]  /*04f0*/  FSEL R12, R0, 88.72283172607421875, P0 ;  /* 0x42b17217000c7808 */ /* 0x000fe40000000000 */
[----:B------:R-:W-:-:S03]  /*0500*/  FSETP.GTU.AND P0, PT, R20, RZ, PT ;  /* 0x000000ff1400720b */ /* 0x000fc60003f0c000 */
[----:B------:R-:W-:Y:S01]  /*0510*/  FMUL.FTZ R18, R12, 1.4426950216293334961 ;  /* 0x3fb8aa3b0c127820 */ /* 0x000fe20000410000 */
[----:B------:R-:W-:-:S05]  /*0520*/  FSEL R20, R20, RZ, P0 ;  /* 0x000000ff14147208 */ /* 0x000fca0000000000 */
[----:B------:R-:W1:Y:S01]  /*0530*/  FRND.TRUNC R18, R18 ;  /* 0x0000001200127307 */ /* 0x000e62000020d000 */
[----:B------:R-:W-:-:S05]  /*0540*/  FADD.FTZ R3, |R20|, -RZ ;  /* 0x800000ff14037221 */ /* 0x000fca0000010200 */
[----:B------:R-:W-:-:S04]  /*0550*/  LOP3.LUT R24, R3, 0x7fffff, RZ, 0xc0, !PT ;  /* 0x007fffff03187812 */ /* 0x000fc800078ec0ff */
[----:B------:R-:W-:Y:S01]  /*0560*/  LOP3.LUT R26, R24, 0x3f800000, RZ, 0xfc, !PT ;  /* 0x3f800000181a7812 */ /* 0x000fe200078efcff */
[----:B-1----:R-:W-:-:S05]  /*0570*/  FADD.FTZ R23, |R18|, -RZ ;  /* 0x800000ff12177221 */ /* 0x002fca0000010200 */
[----:B------:R-:W-:Y:S02]  /*0580*/  FSETP.GT.AND P0, PT, R23, 126, PT ;  /* 0x42fc00001700780b */ /* 0x000fe40003f04000 */
[----:B------:R-:W-:-:S04]  /*0590*/  LOP3.LUT R23, R17, 0x80000000, R18, 0xb8, !PT ;  /* 0x8000000011177812 */ /* 0x000fc800078eb812 */
[----:B------:R-:W-:Y:S02]  /*05a0*/  FSEL R23, R23, R18, P0 ;  /* 0x0000001217177208 */ /* 0x000fe40000000000 */
[----:B------:R-:W-:-:S03]  /*05b0*/  FSETP.GT.AND P0, PT, R26, 1.4142135381698608398, PT ;  /* 0x3fb504f31a00780b */ /* 0x000fc60003f04000 */
[----:B------:R-:W-:-:S04]  /*05c0*/  FFMA.FTZ R12, R23, -0.69314718246459960938, R12 ;  /* 0xbf317218170c7823 */ /* 0x000fc8000001000c */
[C---:B------:R-:W-:Y:S01]  /*05d0*/  FFMA.FTZ R12, R23.reuse, 1.9046542121259335545e-09, R12 ;  /* 0x3102e308170c7823 */ /* 0x040fe2000001000c */
[----:B------:R-:W-:-:S03]  /*05e0*/  FADD R23, R23, 12583039 ;  /* 0x4b40007f17177421 */ /* 0x000fc60000000000 */
[----:B------:R-:W-:Y:S02]  /*05f0*/  FMUL R24, R12, 1.4426950216293334961 ;  /* 0x3fb8aa3b0c187820 */ /* 0x000fe40000400000 */
[----:B------:R-:W-:Y:S01]  /*0600*/  @P0 FMUL R26, R26, 0.5 ;  /* 0x3f0000001a1a0820 */ /* 0x000fe20000400000 */
[----:B------:R-:W-:Y:S01]  /*0610*/  SHF.L.U32 R12, R23, 0x17, RZ ;  /* 0x00000017170c7819 */ /* 0x000fe200000006ff */
[----:B------:R-:W1:Y:S02]  /*0620*/  MUFU.EX2 R25, R24 ;  /* 0x0000001800197308 */ /* 0x000e640000000800 */
[C---:B------:R-:W-:Y:S01]  /*0630*/  FADD R18, R26.reuse, 1 ;  /* 0x3f8000001a127421 */ /* 0x040fe20000000000 */
[----:B------:R-:W-:-:S04]  /*0640*/  FADD R27, R26, -1 ;  /* 0xbf8000001a1b7421 */ /* 0x000fc80000000000 */
[----:B------:R-:W-:Y:S01]  /*0650*/  FADD R23, R27, R27 ;  /* 0x0000001b1b177221 */ /* 0x000fe20000000000 */
[----:B------:R-:W2:Y:S01]  /*0660*/  MUFU.RCP R18, R18 ;  /* 0x0000001200127308 */ /* 0x000ea20000001000 */
[----:B-1----:R-:W-:-:S05]  /*0670*/  FMUL R12, R12, R25 ;  /* 0x000000190c0c7220 */ /* 0x002fca0000400000 */
[----:B------:R-:W-:Y:S01]  /*0680*/  FSETP.NEU.AND P1, PT, R12, +INF , PT ;  /* 0x7f8000000c00780b */ /* 0x000fe20003f2d000 */
[CC--:B--2---:R-:W-:Y:S01]  /*0690*/  FMUL R26, R18.reuse, R23.reuse ;  /* 0x00000017121a7220 */ /* 0x0c4fe20000400000 */
[----:B------:R-:W-:Y:S02]  /*06a0*/  FFMA R24, -R18, R23, R27 ;  /* 0x0000001712187223 */ /* 0x000fe4000000011b */
[----:B------:R-:W-:Y:S01]  /*06b0*/  ISETP.NE.OR P2, PT, R0, 0x42b17218, !P1 ;  /* 0x42b172180000780c */ /* 0x000fe20004f45670 */
[----:B------:R-:W-:Y:S01]  /*06c0*/  FMUL R28, R26, R26 ;  /* 0x0000001a1a1c7220 */ /* 0x000fe20000400000 */
[----:B------:R-:W-:-:S03]  /*06d0*/  FADD R24, R24, R24 ;  /* 0x0000001818187221 */ /* 0x000fc60000000000 */
[----:B------:R-:W-:Y:S01]  /*06e0*/  FFMA.FTZ R25, R28, R9, 0.01249298732727766037 ;  /* 0x3c4caf631c197423 */ /* 0x000fe20000010009 */
[----:B------:R-:W-:-:S03]  /*06f0*/  FFMA.FTZ R27, R27, -R26, R24 ;  /* 0x8000001a1b1b7223 */ /* 0x000fc60000010018 */
[----:B------:R-:W-:Y:S01]  /*0700*/  @P1 FADD.FTZ R7, R7, -R0 ;  /* 0x8000000007071221 */ /* 0x000fe20000010000 */
[----:B------:R-:W-:Y:S01]  /*0710*/  SHF.R.U32.HI R0, RZ, 0x17, R3 ;  /* 0x00000017ff007819 */ /* 0x000fe20000011603 */
[----:B------:R-:W-:Y:S01]  /*0720*/  FFMA.FTZ R25, R28, R25, 0.083333469927310943604 ;  /* 0x3daaaabd1c197423 */ /* 0x000fe20000010019 */
[----:B------:R-:W-:Y:S02]  /*0730*/  FMUL.FTZ R27, R18, R27 ;  /* 0x0000001b121b7220 */ /* 0x000fe40000410000 */
[----:B------:R-:W-:Y:S01]  /*0740*/  I2FP.F32.U32 R0, R0 ;  /* 0x0000000000007245 */ /* 0x000fe20000201000 */
[----:B------:R-:W-:-:S04]  /*0750*/  FMUL.FTZ R25, R28, R25 ;  /* 0x000000191c197220 */ /* 0x000fc80000410000 */
[----:B------:R-:W-:Y:S01]  /*0760*/  FMUL.FTZ R25, R26, R25 ;  /* 0x000000191a197220 */ /* 0x000fe20000410000 */
[----:B------:R-:W-:-:S03]  /*0770*/  FADD R0, R0, -127 ;  /* 0xc2fe000000007421 */ /* 0x000fc60000000000 */
[----:B------:R-:W-:Y:S01]  /*0780*/  FFMA R24, R18, R23, R25 ;  /* 0x0000001712187223 */ /* 0x000fe20000000019 */
[----:B------:R-:W-:-:S03]  /*0790*/  @P0 FADD R0, R0, 1 ;  /* 0x3f80000000000421 */ /* 0x000fc60000000000 */
[----:B------:R-:W-:Y:S01]  /*07a0*/  FFMA R26, R18, R23, -R24 ;  /* 0x00000017121a7223 */ /* 0x000fe20000000818 */
[C---:B------:R-:W-:Y:S01]  /*07b0*/  FMUL.FTZ R18, R0.reuse, 0.693145751953125 ;  /* 0x3f31720000127820 */ /* 0x040fe20000410000 */
[----:B------:R-:W-:Y:S02]  /*07c0*/  FMUL.FTZ R0, R0, 1.428606765330187045e-06 ;  /* 0x35bfbe8e00007820 */ /* 0x000fe40000410000 */
[----:B------:R-:W-:-:S04]  /*07d0*/  FADD R26, R25, R26 ;  /* 0x0000001a191a7221 */ /* 0x000fc80000000000 */
[----:B------:R-:W-:-:S04]  /*07e0*/  FADD R27, R27, R26 ;  /* 0x0000001a1b1b7221 */ /* 0x000fc80000000000 */
        /* <DEDUP_REMOVED lines=17> */
[----:B------:R-:W-:-:S05]  /*0900*/  FSEL R0, R25, 88.72283172607421875, P0 ;  /* 0x42b1721719007808 */ /* 0x000fca0000000000 */
[----:B------:R-:W-:-:S06]  /*0910*/  FMUL.FTZ R24, R0, 1.4426950216293334961 ;  /* 0x3fb8aa3b00187820 */ /* 0x000fcc0000410000 */
[----:B------:R-:W1:Y:S02]  /*0920*/  FRND.TRUNC R24, R24 ;  /* 0x0000001800187307 */ /* 0x000e64000020d000 */
[----:B-1----:R-:W-:Y:S01]  /*0930*/  FADD.FTZ R26, |R24|, -RZ ;  /* 0x800000ff181a7221 */ /* 0x002fe20000010200 */
[----:B------:R-:W-:-:S04]  /*0940*/  LOP3.LUT R27, R17, 0x80000000, R24, 0xb8, !PT ;  /* 0x80000000111b7812 */ /* 0x000fc800078eb818 */
[----:B------:R-:W-:-:S04]  /*0950*/  FSETP.GT.AND P0, PT, R26, 126, PT ;  /* 0x42fc00001a00780b */ /* 0x000fc80003f04000 */
[----:B------:R-:W-:-:S05]  /*0960*/  FSEL R27, R27, R24, P0 ;  /* 0x000000181b1b7208 */ /* 0x000fca0000000000 */
[----:B------:R-:W-:-:S04]  /*0970*/  FFMA.FTZ R0, R27, -0.69314718246459960938, R0 ;  /* 0xbf3172181b007823 */ /* 0x000fc80000010000 */
[C---:B------:R-:W-:Y:S01]  /*0980*/  FFMA.FTZ R0, R27.reuse, 1.9046542121259335545e-09, R0 ;  /* 0x3102e3081b007823 */ /* 0x040fe20000010000 */
[----:B------:R-:W-:-:S03]  /*0990*/  FADD R27, R27, 12583039 ;  /* 0x4b40007f1b1b7421 */ /* 0x000fc60000000000 */
[----:B------:R-:W-:Y:S02]  /*09a0*/  FMUL R0, R0, 1.4426950216293334961 ;  /* 0x3fb8aa3b00007820 */ /* 0x000fe40000400000 */
[----:B------:R-:W-:-:S04]  /*09b0*/  SHF.L.U32 R27, R27, 0x17, RZ ;  /* 0x000000171b1b7819 */ /* 0x000fc800000006ff */
[----:B------:R-:W1:Y:S02]  /*09c0*/  MUFU.EX2 R0, R0 ;  /* 0x0000000000007308 */ /* 0x000e640000000800 */
[----:B-1----:R-:W-:Y:S01]  /*09d0*/  FMUL R26, R27, R0 ;  /* 0x000000001b1a7220 */ /* 0x002fe20000400000 */
[----:B------:R-:W-:Y:S01]  /*09e0*/  @P1 FADD.FTZ R27, R10, R7 ;  /* 0x000000070a1b1221 */ /* 0x000fe20000010000 */
[----:B------:R-:W-:Y:S01]  /*09f0*/  FADD R7, R6, -R19 ;  /* 0x8000001306077221 */ /* 0x000fe20000000000 */
[----:B------:R-:W-:Y:S02]  /*0a00*/  MOV R10, 0x7f800000 ;  /* 0x7f800000000a7802 */ /* 0x000fe40000000f00 */
[----:B------:R-:W-:Y:S01]  /*0a10*/  @!P2 FADD R27, R27, 7.62939453125e-06 ;  /* 0x370000001b1ba421 */ /* 0x000fe20000000000 */
[----:B------:R-:W-:Y:S01]  /*0a20*/  FFMA R24, R7, -R14, 1 ;  /* 0x3f80000007187423 */ /* 0x000fe2000000080e */
[----:B------:R-:W-:Y:S02]  /*0a30*/  FSETP.NEU.AND P0, PT, R26, +INF , PT ;  /* 0x7f8000001a00780b */ /* 0x000fe40003f0d000 */
[----:B------:R-:W-:-:S02]  /*0a40*/  @P1 FFMA.FTZ R10, R12, R27, R12 ;  /* 0x0000001b0c0a1223 */ /* 0x000fc4000001000c */
[C---:B------:R-:W-:Y:S02]  /*0a50*/  FSETP.GTU.AND P1, PT, R24.reuse, RZ, PT ;  /* 0x000000ff1800720b */ /* 0x040fe40003f2c000 */
[----:B------:R-:W-:Y:S02]  /*0a60*/  ISETP.NE.OR P2, PT, R25, 0x42b17218, !P0 ;  /* 0x42b172181900780c */ /* 0x000fe40004745670 */
[----:B------:R-:W-:-:S05]  /*0a70*/  FSEL R12, R24, RZ, P1 ;  /* 0x000000ff180c7208 */ /* 0x000fca0000800000 */
[----:B------:R-:W-:Y:S01]  /*0a80*/  FADD.FTZ R24, |R12|, -RZ ;  /* 0x800000ff0c187221 */ /* 0x000fe20000010200 */
[----:B------:R-:W-:-:S04]  /*0a90*/  @P0 FADD.FTZ R18, R18, -R25 ;  /* 0x8000001912120221 */ /* 0x000fc80000010000 */
[----:B------:R-:W-:Y:S01]  /*0aa0*/  LOP3.LUT R0, R24, 0x7fffff, RZ, 0xc0, !PT ;  /* 0x007fffff18007812 */ /* 0x000fe200078ec0ff */
[----:B------:R-:W-:Y:S01]  /*0ab0*/  @P0 FADD.FTZ R23, R23, R18 ;  /* 0x0000001217170221 */ /* 0x000fe20000010000 */
[----:B------:R-:W-:Y:S02]  /*0ac0*/  MOV R18, 0x7f800000 ;  /* 0x7f80000000127802 */ /* 0x000fe40000000f00 */
[----:B------:R-:W-:Y:S01]  /*0ad0*/  LOP3.LUT R25, R0, 0x3f800000, RZ, 0xfc, !PT ;  /* 0x3f80000000197812 */ /* 0x000fe200078efcff */
[----:B------:R-:W-:Y:S01]  /*0ae0*/  HFMA2.MMA R0, -RZ, RZ, 2, 0 ;  /* 0x40000000ff007435 */ /* 0x000fe200000001ff */
[----:B------:R-:W-:Y:S01]  /*0af0*/  @!P2 FADD R23, R23, 7.62939453125e-06 ;  /* 0x370000001717a421 */ /* 0x000fe20000000000 */
[----:B------:R-:W-:Y:S02]  /*0b00*/  FSETP.NEU.AND P2, PT, R20, RZ, PT ;  /* 0x000000ff1400720b */ /* 0x000fe40003f4d000 */
[----:B------:R-:W-:Y:S01]  /*0b10*/  FSETP.GT.AND P1, PT, R25, 1.4142135381698608398, PT ;  /* 0x3fb504f31900780b */ /* 0x000fe20003f24000 */
[----:B------:R-:W-:Y:S01]  /*0b20*/  @P0 FFMA.FTZ R18, R26, R23, R26 ;  /* 0x000000171a120223 */ /* 0x000fe2000001001a */
[----:B------:R-:W-:Y:S01]  /*0b30*/  FSETP.NEU.AND P0, PT, R2, RZ, PT ;  /* 0x000000ff0200720b */ /* 0x000fe20003f0d000 */
[----:B------:R-:W-:-:S03]  /*0b40*/  FADD R23, R22, 0.3333333432674407959 ;  /* 0x3eaaaaab16177421 */ /* 0x000fc60000000000 */
[----:B------:R-:W-:Y:S02]  /*0b50*/  FFMA R0, -RZ, -R0, -0.3333333432674407959 ;  /* 0xbeaaaaabff007423 */ /* 0x000fe40000000900 */
[----:B------:R-:W-:Y:S02]  /*0b60*/  ISETP.GE.AND P4, PT, R23, 0x7f800000, PT ;  /* 0x7f8000001700780c */ /* 0x000fe40003f86270 */
[----:B------:R-:W-:-:S03]  /*0b70*/  FADD.FTZ R0, |R0|, -RZ ;  /* 0x800000ff00007221 */ /* 0x000fc60000010200 */
[----:B------:R-:W-:Y:S02]  /*0b80*/  @P1 FMUL R25, R25, 0.5 ;  /* 0x3f00000019191820 */ /* 0x000fe40000400000 */
[----:B------:R-:W-:Y:S01]  /*0b90*/  FSETP.NEU.AND P3, PT, R0, 1, PT ;  /* 0x3f8000000000780b */ /* 0x000fe20003f6d000 */
[----:B------:R-:W-:Y:S01]  /*0ba0*/  @!P0 FADD R23, R2, R2 ;  /* 0x0000000202178221 */ /* 0x000fe20000000000 */
[----:B------:R-:W-:-:S04]  /*0bb0*/  FADD R0, R25, 1 ;  /* 0x3f80000019007421 */ /* 0x000fc80000000000 */
[----:B------:R-:W-:Y:S02]  /*0bc0*/  @!P0 LOP3.LUT R23, R23, 0x7f800000, RZ, 0xfc, !PT ;  /* 0x7f80000017178812 */ /* 0x000fe400078efcff */
[----:B------:R-:W1:Y:S02]  /*0bd0*/  MUFU.RCP R0, R0 ;  /* 0x0000000000007308 */ /* 0x000e640000001000 */
[----:B------:R-:W-:Y:S01]  /*0be0*/  @!P0 FSEL R10, R23, +INF , !P3 ;  /* 0x7f800000170a8808 */ /* 0x000fe20005800000 */
[----:B------:R-:W-:Y:S06]  /*0bf0*/  @!P4 BRA `(.L_x_1) ;  /* 0x000000000014c947 */ /* 0x000fec0003800000 */
[----:B------:R-:W-:-:S13]  /*0c00*/  FSETP.NAN.FTZ.AND P0, PT, |R2|, |R2|, PT ;  /* 0x400000020200720b */ /* 0x000fda0003f18200 */
[----:B------:R-:W-:Y:S01]  /*0c10*/  @P0 FADD R10, R2, -0.3333333432674407959 ;  /* 0xbeaaaaab020a0421 */ /* 0x000fe20000000000 */
[----:B------:R-:W-:Y:S06]  /*0c20*/  @P0 BRA `(.L_x_1) ;  /* 0x0000000000080947 */ /* 0x000fec0003800000 */
[----:B------:R-:W-:-:S13]  /*0c30*/  FSETP.NEU.AND P0, PT, R22, +INF , PT ;  /* 0x7f8000001600780b */ /* 0x000fda0003f0d000 */
[----:B------:R-:W-:-:S07]  /*0c40*/  @!P0 MOV R10, RZ ;  /* 0x000000ff000a8202 */ /* 0x000fce0000000f00 */
.L_x_1:
[----:B------:R-:W-:Y:S05]  /*0c50*/  BSYNC B0 ;  /* 0x0000000000007941 */ /* 0x000fea0003800000 */
.L_x_0:
[----:B------:R-:W-:Y:S01]  /*0c60*/  FADD R22, R3, 0.3333333432674407959 ;  /* 0x3eaaaaab03167421 */ /* 0x000fe20000000000 */
[----:B------:R-:W-:Y:S01]  /*0c70*/  FSETP.NEU.AND P0, PT, R2, 1, PT ;  /* 0x3f8000000200780b */ /* 0x000fe20003f0d000 */
[----:B------:R-:W-:Y:S01]  /*0c80*/  @!P2 FADD R2, R20, R20 ;  /* 0x000000141402a221 */ /* 0x000fe20000000000 */
[----:B------:R-:W-:Y:S01]  /*0c90*/  FADD R25, R25, -1 ;  /* 0xbf80000019197421 */ /* 0x000fe20000000000 */
[----:B------:R-:W-:Y:S01]  /*0ca0*/  BSSY B0, `(.L_x_2) ;  /* 0x000000d000007945 */ /* 0x000fe20003800000 */
[----:B------:R-:W-:Y:S02]  /*0cb0*/  ISETP.GE.AND P4, PT, R22, 0x7f800000, PT ;  /* 0x7f8000001600780c */ /* 0x000fe40003f86270 */
[----:B------:R-:W-:Y:S01]  /*0cc0*/  @!P2 LOP3.LUT R2, R2, 0x7f800000, RZ, 0xfc, !PT ;  /* 0x7f8000000202a812 */ /* 0x000fe200078efcff */
[----:B------:R-:W-:Y:S01]  /*0cd0*/  FADD R23, R25, R25 ;  /* 0x0000001919177221 */ /* 0x000fe20000000000 */
[----:B------:R-:W-:Y:S02]  /*0ce0*/  FSETP.NEU.AND P6, PT, R20, 1, PT ;  /* 0x3f8000001400780b */ /* 0x000fe40003fcd000 */
[----:B------:R-:W-:Y:S01]  /*0cf0*/  @!P2 FSEL R18, R2, +INF , !P3 ;  /* 0x7f8000000212a808 */ /* 0x000fe20005800000 */
[----:B-1----:R-:W-:-:S06]  /*0d00*/  FMUL R22, R0, R23 ;  /* 0x0000001700167220 */ /* 0x002fcc0000400000 */
[----:B------:R-:W-:Y:S05]  /*0d10*/  @!P4 BRA `(.L_x_3) ;  /* 0x000000000014c947 */ /* 0x000fea0003800000 */
[----:B------:R-:W-:-:S13]  /*0d20*/  FSETP.NAN.FTZ.AND P2, PT, |R20|, |R20|, PT ;  /* 0x400000141400720b */ /* 0x000fda0003f58200 */
[----:B------:R-:W-:Y:S01]  /*0d30*/  @P2 FADD R18, R20, -0.3333333432674407959 ;  /* 0xbeaaaaab14122421 */ /* 0x000fe20000000000 */
[----:B------:R-:W-:Y:S06]  /*0d40*/  @P2 BRA `(.L_x_3) ;  /* 0x0000000000082947 */ /* 0x000fec0003800000 */
[----:B------:R-:W-:-:S13]  /*0d50*/  FSETP.NEU.AND P2, PT, R3, +INF , PT ;  /* 0x7f8000000300780b */ /* 0x000fda0003f4d000 */
[----:B------:R-:W-:-:S07]  /*0d60*/  @!P2 MOV R18, RZ ;  /* 0x000000ff0012a202 */ /* 0x000fce0000000f00 */
.L_x_3:
[----:B------:R-:W-:Y:S05]  /*0d70*/  BSYNC B0 ;  /* 0x0000000000007941 */ /* 0x000fea0003800000 */
.L_x_2:
[----:B------:R-:W1:Y:S01]  /*0d80*/  LDC.64 R2, c[0x0][0x218] ;  /* 0x00008600ff027b82 */ /* 0x000e620000000a00 */
[----:B------:R-:W-:Y:S01]  /*0d90*/  FMUL R20, R22, R22 ;  /* 0x0000001616147220 */ /* 0x000fe20000400000 */
[----:B------:R-:W-:Y:S01]  /*0da0*/  FSETP.NEU.AND P4, PT, R12, RZ, PT ;  /* 0x000000ff0c00720b */ /* 0x000fe20003f8d000 */
[----:B------:R-:W-:Y:S02]  /*0db0*/  BSSY B0, `(.L_x_4) ;  /* 0x0000051000007945 */ /* 0x000fe40003800000 */
[----:B------:R-:W-:-:S04]  /*0dc0*/  FFMA.FTZ R27, R20, R9, 0.01249298732727766037 ;  /* 0x3c4caf63141b7423 */ /* 0x000fc80000010009 */
[----:B------:R-:W-:-:S04]  /*0dd0*/  FFMA.FTZ R27, R20, R27, 0.083333469927310943604 ;  /* 0x3daaaabd141b7423 */ /* 0x000fc8000001001b */
[----:B------:R-:W-:Y:S01]  /*0de0*/  FMUL.FTZ R27, R20, R27 ;  /* 0x0000001b141b7220 */ /* 0x000fe20000410000 */
[----:B------:R-:W-:-:S03]  /*0df0*/  FFMA R20, -R0, R23, R25 ;  /* 0x0000001700147223 */ /* 0x000fc60000000119 */
[----:B------:R-:W-:Y:S01]  /*0e00*/  FMUL.FTZ R27, R22, R27 ;  /* 0x0000001b161b7220 */ /* 0x000fe20000410000 */
[----:B------:R-:W-:-:S04]  /*0e10*/  FADD R20, R20, R20 ;  /* 0x0000001414147221 */ /* 0x000fc80000000000 */
[----:B------:R-:W-:Y:S01]  /*0e20*/  FFMA.FTZ R25, R25, -R22, R20 ;  /* 0x8000001619197223 */ /* 0x000fe20000010014 */
[----:B------:R-:W-:Y:S01]  /*0e30*/  SHF.R.U32.HI R20, RZ, 0x17, R24 ;  /* 0x00000017ff147819 */ /* 0x000fe20000011618 */
[----:B-1----:R-:W-:-:S04]  /*0e40*/  IMAD.WIDE.U32 R2, R21, 0x8, R2 ;  /* 0x0000000815027825 */ /* 0x002fc800078e0002 */
[C---:B------:R-:W-:Y:S01]  /*0e50*/  FFMA R21, R0.reuse, R23, R27 ;  /* 0x0000001700157223 */ /* 0x040fe2000000001b */
[C---:B------:R-:W-:Y:S01]  /*0e60*/  FMUL.FTZ R25, R0.reuse, R25 ;  /* 0x0000001900197220 */ /* 0x040fe20000410000 */
[----:B------:R-:W-:Y:S02]  /*0e70*/  I2FP.F32.U32 R20, R20 ;  /* 0x0000001400147245 */ /* 0x000fe40000201000 */
[----:B------:R-:W-:-:S03]  /*0e80*/  FFMA R22, R0, R23, -R21 ;  /* 0x0000001700167223 */ /* 0x000fc60000000815 */
[----:B------:R-:W-:Y:S01]  /*0e90*/  FADD R20, R20, -127 ;  /* 0xc2fe000014147421 */ /* 0x000fe20000000000 */
[----:B------:R-:W-:-:S03]  /*0ea0*/  FADD R22, R27, R22 ;  /* 0x000000161b167221 */ /* 0x000fc60000000000 */
[----:B------:R-:W-:Y:S01]  /*0eb0*/  @P1 FADD R20, R20, 1 ;  /* 0x3f80000014141421 */ /* 0x000fe20000000000 */
[----:B------:R-:W-:-:S03]  /*0ec0*/  FADD R22, R25, R22 ;  /* 0x0000001619167221 */ /* 0x000fc60000000000 */
[C---:B------:R-:W-:Y:S01]  /*0ed0*/  FMUL.FTZ R23, R20.reuse, 0.693145751953125 ;  /* 0x3f31720014177820 */ /* 0x040fe20000410000 */
[----:B------:R-:W-:Y:S01]  /*0ee0*/  FADD R0, R21, R22 ;  /* 0x0000001615007221 */ /* 0x000fe20000000000 */
[----:B------:R-:W-:-:S03]  /*0ef0*/  FMUL.FTZ R20, R20, 1.428606765330187045e-06 ;  /* 0x35bfbe8e14147820 */ /* 0x000fc60000410000 */
        /* <DEDUP_REMOVED lines=17> */
[----:B------:R-:W-:-:S04]  /*1010*/  FMUL.FTZ R21, R0, 1.4426950216293334961 ;  /* 0x3fb8aa3b00157820 */ /* 0x000fc80000410000 */
[----:B------:R1:W2:Y:S02]  /*1020*/  FRND.TRUNC R22, R21 ;  /* 0x0000001500167307 */ /* 0x0002a4000020d000 */
[----:B-1----:R-:W-:Y:S01]  /*1030*/  FADD R21, R4, -R19 ;  /* 0x8000001304157221 */ /* 0x002fe20000000000 */
[----:B--2---:R-:W-:Y:S01]  /*1040*/  FADD.FTZ R26, |R22|, -RZ ;  /* 0x800000ff161a7221 */ /* 0x004fe20000010200 */
[----:B------:R-:W-:-:S04]  /*1050*/  LOP3.LUT R27, R17, 0x80000000, R22, 0xb8, !PT ;  /* 0x80000000111b7812 */ /* 0x000fc800078eb816 */
[----:B------:R-:W-:-:S04]  /*1060*/  FSETP.GT.AND P1, PT, R26, 126, PT ;  /* 0x42fc00001a00780b */ /* 0x000fc80003f24000 */
[----:B------:R-:W-:Y:S01]  /*1070*/  FSEL R27, R27, R22, P1 ;  /* 0x000000161b1b7208 */ /* 0x000fe20000800000 */
[----:B------:R-:W-:-:S04]  /*1080*/  FFMA R22, R21, -R14, 1 ;  /* 0x3f80000015167423 */ /* 0x000fc8000000080e */
[----:B------:R-:W-:Y:S01]  /*1090*/  FFMA.FTZ R0, R27, -0.69314718246459960938, R0 ;  /* 0xbf3172181b007823 */ /* 0x000fe20000010000 */
[----:B------:R-:W-:-:S03]  /*10a0*/  FSETP.GTU.AND P1, PT, R22, RZ, PT ;  /* 0x000000ff1600720b */ /* 0x000fc60003f2c000 */
[C---:B------:R-:W-:Y:S01]  /*10b0*/  FFMA.FTZ R0, R27.reuse, 1.9046542121259335545e-09, R0 ;  /* 0x3102e3081b007823 */ /* 0x040fe20000010000 */
[----:B------:R-:W-:Y:S01]  /*10c0*/  FADD R27, R27, 12583039 ;  /* 0x4b40007f1b1b7421 */ /* 0x000fe20000000000 */
[----:B------:R-:W-:Y:S02]  /*10d0*/  FSEL R22, R22, RZ, P1 ;  /* 0x000000ff16167208 */ /* 0x000fe40000800000 */
[----:B------:R-:W-:Y:S02]  /*10e0*/  FMUL R26, R0, 1.4426950216293334961 ;  /* 0x3fb8aa3b001a7820 */ /* 0x000fe40000400000 */
[----:B------:R-:W-:Y:S01]  /*10f0*/  SHF.L.U32 R27, R27, 0x17, RZ ;  /* 0x000000171b1b7819 */ /* 0x000fe200000006ff */
[----:B------:R-:W-:-:S03]  /*1100*/  FADD.FTZ R0, |R22|, -RZ ;  /* 0x800000ff16007221 */ /* 0x000fc60000010200 */
[----:B------:R-:W1:Y:S02]  /*1110*/  MUFU.EX2 R26, R26 ;  /* 0x0000001a001a7308 */ /* 0x000e640000000800 */
[----:B-1----:R-:W-:-:S05]  /*1120*/  FMUL R27, R27, R26 ;  /* 0x0000001a1b1b7220 */ /* 0x002fca0000400000 */
[----:B------:R-:W-:-:S04]  /*1130*/  FSETP.NEU.AND P2, PT, R27, +INF , PT ;  /* 0x7f8000001b00780b */ /* 0x000fc80003f4d000 */
[----:B------:R-:W-:-:S09]  /*1140*/  ISETP.NE.OR P5, PT, R25, 0x42b17218, !P2 ;  /* 0x42b172181900780c */ /* 0x000fd200057a5670 */
[----:B------:R-:W-:Y:S01]  /*1150*/  @P2 FADD.FTZ R20, R20, -R25 ;  /* 0x8000001914142221 */ /* 0x000fe20000010000 */
[----:B------:R-:W-:-:S03]  /*1160*/  LOP3.LUT R25, R0, 0x7fffff, RZ, 0xc0, !PT ;  /* 0x007fffff00197812 */ /* 0x000fc600078ec0ff */
[----:B------:R-:W-:Y:S01]  /*1170*/  @P2 FADD.FTZ R26, R23, R20 ;  /* 0x00000014171a2221 */ /* 0x000fe20000010000 */
[----:B------:R-:W-:Y:S01]  /*1180*/  LOP3.LUT R28, R25, 0x3f800000, RZ, 0xfc, !PT ;  /* 0x3f800000191c7812 */ /* 0x000fe200078efcff */
[----:B------:R-:W-:Y:S01]  /*1190*/  FADD R23, R24, 0.3333333432674407959 ;  /* 0x3eaaaaab18177421 */ /* 0x000fe20000000000 */
[----:B------:R-:W-:Y:S01]  /*11a0*/  MOV R20, 0x7f800000 ;  /* 0x7f80000000147802 */ /* 0x000fe20000000f00 */
[----:B------:R-:W-:Y:S01]  /*11b0*/  @!P5 FADD R26, R26, 7.62939453125e-06 ;  /* 0x370000001a1ad421 */ /* 0x000fe20000000000 */
[----:B------:R-:W-:Y:S01]  /*11c0*/  FSETP.GT.AND P1, PT, R28, 1.4142135381698608398, PT ;  /* 0x3fb504f31c00780b */ /* 0x000fe20003f24000 */
[----:B------:R-:W-:Y:S02]  /*11d0*/  @!P4 FADD R25, R12, R12 ;  /* 0x0000000c0c19c221 */ /* 0x000fe40000000000 */
[----:B------:R-:W-:Y:S01]  /*11e0*/  @P2 FFMA.FTZ R20, R27, R26, R27 ;  /* 0x0000001a1b142223 */ /* 0x000fe2000001001b */
[----:B------:R-:W-:Y:S02]  /*11f0*/  ISETP.GE.AND P2, PT, R23, 0x7f800000, PT ;  /* 0x7f8000001700780c */ /* 0x000fe40003f46270 */
[----:B------:R-:W-:-:S04]  /*1200*/  @!P4 LOP3.LUT R25, R25, 0x7f800000, RZ, 0xfc, !PT ;  /* 0x7f8000001919c812 */ /* 0x000fc800078efcff */
[----:B------:R-:W-:-:S03]  /*1210*/  @!P4 FSEL R20, R25, +INF , !P3 ;  /* 0x7f8000001914c808 */ /* 0x000fc60005800000 */
[----:B------:R-:W-:-:S04]  /*1220*/  @P1 FMUL R28, R28, 0.5 ;  /* 0x3f0000001c1c1820 */ /* 0x000fc80000400000 */
[C---:B------:R-:W-:Y:S01]  /*1230*/  FADD R23, R28.reuse, 1 ;  /* 0x3f8000001c177421 */ /* 0x040fe20000000000 */
[----:B------:R-:W-:-:S05]  /*1240*/  FADD R28, R28, -1 ;  /* 0xbf8000001c1c7421 */ /* 0x000fca0000000000 */
[----:B------:R-:W1:Y:S01]  /*1250*/  MUFU.RCP R23, R23 ;  /* 0x0000001700177308 */ /* 0x000e620000001000 */
[----:B------:R-:W-:Y:S05]  /*1260*/  @!P2 BRA `(.L_x_5) ;  /* 0x000000000014a947 */ /* 0x000fea0003800000 */
[----:B------:R-:W-:-:S13]  /*1270*/  FSETP.NAN.FTZ.AND P2, PT, |R12|, |R12|, PT ;  /* 0x4000000c0c00720b */ /* 0x000fda0003f58200 */
[----:B------:R-:W-:Y:S01]  /*1280*/  @P2 FADD R20, R12, -0.3333333432674407959 ;  /* 0xbeaaaaab0c142421 */ /* 0x000fe20000000000 */
[----:B------:R-:W-:Y:S06]  /*1290*/  @P2 BRA `(.L_x_5) ;  /* 0x0000000000082947 */ /* 0x000fec0003800000 */
[----:B------:R-:W-:-:S13]  /*12a0*/  FSETP.NEU.AND P2, PT, R24, +INF , PT ;  /* 0x7f8000001800780b */ /* 0x000fda0003f4d000 */
[----:B------:R-:W-:-:S07]  /*12b0*/  @!P2 MOV R20, RZ ;  /* 0x000000ff0014a202 */ /* 0x000fce0000000f00 */
.L_x_5:
[----:B------:R-:W-:Y:S05]  /*12c0*/  BSYNC B0 ;  /* 0x0000000000007941 */ /* 0x000fea0003800000 */
.L_x_4:
[----:B------:R-:W-:Y:S01]  /*12d0*/  FADD R24, R28, R28 ;  /* 0x0000001c1c187221 */ /* 0x000fe20000000000 */
[----:B------:R-:W-:Y:S01]  /*12e0*/  FSETP.NEU.AND P2, PT, R12, 1, PT ;  /* 0x3f8000000c00780b */ /* 0x000fe20003f4d000 */
[----:B------:R-:W-:Y:S01]  /*12f0*/  BSSY B0, `(.L_x_6) ;  /* 0x000004d000007945 */ /* 0x000fe20003800000 */
[----:B------:R-:W-:Y:S01]  /*1300*/  SHF.R.U32.HI R0, RZ, 0x17, R0 ;  /* 0x00000017ff007819 */ /* 0x000fe20000011600 */
[CC--:B-1----:R-:W-:Y:S01]  /*1310*/  FMUL R25, R23.reuse, R24.reuse ;  /* 0x0000001817197220 */ /* 0x0c2fe20000400000 */
[----:B------:R-:W-:Y:S01]  /*1320*/  FFMA R26, -R23, R24, R28 ;  /* 0x00000018171a7223 */ /* 0x000fe2000000011c */
[----:B------:R-:W-:Y:S02]  /*1330*/  FSEL R10, R10, 1, P0 ;  /* 0x3f8000000a0a7808 */ /* 0x000fe40000000000 */
[----:B------:R-:W-:Y:S01]  /*1340*/  FMUL R12, R25, R25 ;  /* 0x00000019190c7220 */ /* 0x000fe20000400000 */
[----:B------:R-:W-:-:S03]  /*1350*/  I2FP.F32.U32 R0, R0 ;  /* 0x0000000000007245 */ /* 0x000fc60000201000 */
[----:B------:R-:W-:Y:S02]  /*1360*/  FFMA.FTZ R27, R12, R9, 0.01249298732727766037 ;  /* 0x3c4caf630c1b7423 */ /* 0x000fe40000010009 */
[----:B------:R-:W-:Y:S02]  /*1370*/  FADD R0, R0, -127 ;  /* 0xc2fe000000007421 */ /* 0x000fe40000000000 */
[----:B------:R-:W-:Y:S02]  /*1380*/  FFMA.FTZ R27, R12, R27, 0.083333469927310943604 ;  /* 0x3daaaabd0c1b7423 */ /* 0x000fe4000001001b */
[----:B------:R-:W-:Y:S02]  /*1390*/  @P1 FADD R0, R0, 1 ;  /* 0x3f80000000001421 */ /* 0x000fe40000000000 */
[----:B------:R-:W-:Y:S01]  /*13a0*/  FMUL.FTZ R12, R12, R27 ;  /* 0x0000001b0c0c7220 */ /* 0x000fe20000410000 */
[----:B------:R-:W-:-:S03]  /*13b0*/  FADD R27, R26, R26 ;  /* 0x0000001a1a1b7221 */ /* 0x000fc60000000000 */
[----:B------:R-:W-:Y:S01]  /*13c0*/  FMUL.FTZ R12, R25, R12 ;  /* 0x0000000c190c7220 */ /* 0x000fe20000410000 */
[----:B------:R-:W-:-:S03]  /*13d0*/  FFMA.FTZ R28, R28, -R25, R27 ;  /* 0x800000191c1c7223 */ /* 0x000fc6000001001b */
[C---:B------:R-:W-:Y:S01]  /*13e0*/  FFMA R25, R23.reuse, R24, R12 ;  /* 0x0000001817197223 */ /* 0x040fe2000000000c */
[----:B------:R-:W-:-:S03]  /*13f0*/  FMUL.FTZ R28, R23, R28 ;  /* 0x0000001c171c7220 */ /* 0x000fc60000410000 */
        /* <DEDUP_REMOVED lines=27> */
[----:B------:R-:W-:Y:S01]  /*15b0*/  FSETP.GT.AND P1, PT, R26, 126, PT ;  /* 0x42fc00001a00780b */ /* 0x000fe20003f24000 */
[----:B------:R-:W-:-:S03]  /*15c0*/  FADD.FTZ R26, |R22|, -RZ ;  /* 0x800000ff161a7221 */ /* 0x000fc60000010200 */
[----:B------:R-:W-:Y:S01]  /*15d0*/  FSEL R27, R27, R24, P1 ;  /* 0x000000181b1b7208 */ /* 0x000fe20000800000 */
[----:B------:R-:W-:Y:S01]  /*15e0*/  FADD R24, R26, 0.3333333432674407959 ;  /* 0x3eaaaaab1a187421 */ /* 0x000fe20000000000 */
[----:B------:R-:W-:-:S03]  /*15f0*/  FSETP.NEU.AND P1, PT, R22, RZ, PT ;  /* 0x000000ff1600720b */ /* 0x000fc60003f2d000 */
[----:B------:R-:W-:-:S04]  /*1600*/  FFMA.FTZ R0, R27, -0.69314718246459960938, R0 ;  /* 0xbf3172181b007823 */ /* 0x000fc80000010000 */
[C---:B------:R-:W-:Y:S01]  /*1610*/  FFMA.FTZ R0, R27.reuse, 1.9046542121259335545e-09, R0 ;  /* 0x3102e3081b007823 */ /* 0x040fe20000010000 */
[----:B------:R-:W-:-:S03]  /*1620*/  FADD R27, R27, 12583039 ;  /* 0x4b40007f1b1b7421 */ /* 0x000fc60000000000 */
[----:B------:R-:W-:Y:S02]  /*1630*/  FMUL R0, R0, 1.4426950216293334961 ;  /* 0x3fb8aa3b00007820 */ /* 0x000fe40000400000 */
[----:B------:R-:W-:-:S04]  /*1640*/  SHF.L.U32 R27, R27, 0x17, RZ ;  /* 0x000000171b1b7819 */ /* 0x000fc800000006ff */
[----:B------:R-:W1:Y:S02]  /*1650*/  MUFU.EX2 R0, R0 ;  /* 0x0000000000007308 */ /* 0x000e640000000800 */
[----:B-1----:R-:W-:Y:S01]  /*1660*/  FMUL R27, R27, R0 ;  /* 0x000000001b1b7220 */ /* 0x002fe20000400000 */
[----:B------:R-:W-:-:S04]  /*1670*/  MOV R0, 0x7f800000 ;  /* 0x7f80000000007802 */ /* 0x000fc80000000f00 */
[----:B------:R-:W-:-:S04]  /*1680*/  FSETP.NEU.AND P4, PT, R27, +INF , PT ;  /* 0x7f8000001b00780b */ /* 0x000fc80003f8d000 */
[----:B------:R-:W-:-:S09]  /*1690*/  ISETP.NE.OR P5, PT, R25, 0x42b17218, !P4 ;  /* 0x42b172181900780c */ /* 0x000fd200067a5670 */
[----:B------:R-:W-:-:S04]  /*16a0*/  @P4 FADD.FTZ R12, R12, -R25 ;  /* 0x800000190c0c4221 */ /* 0x000fc80000010000 */
[----:B------:R-:W-:Y:S01]  /*16b0*/  @P4 FADD.FTZ R12, R23, R12 ;  /* 0x0000000c170c4221 */ /* 0x000fe20000010000 */
[----:B------:R-:W-:Y:S01]  /*16c0*/  FSEL R23, R18, 1, P6 ;  /* 0x3f80000012177808 */ /* 0x000fe20003000000 */
[----:B------:R-:W-:Y:S01]  /*16d0*/  @!P1 FADD R18, R22, R22 ;  /* 0x0000001616129221 */ /* 0x000fe20000000000 */
[----:B------:R-:W-:Y:S01]  /*16e0*/  ISETP.GE.AND P6, PT, R24, 0x7f800000, PT ;  /* 0x7f8000001800780c */ /* 0x000fe20003fc6270 */
[----:B------:R-:W-:Y:S01]  /*16f0*/  @!P5 FADD R12, R12, 7.62939453125e-06 ;  /* 0x370000000c0cd421 */ /* 0x000fe20000000000 */
[----:B------:R-:W-:Y:S01]  /*1700*/  FSETP.NEU.AND P5, PT, R22, 1, PT ;  /* 0x3f8000001600780b */ /* 0x000fe20003fad000 */
[----:B------:R-:W-:Y:S01]  /*1710*/  FADD R10, R10, R23 ;  /* 0x000000170a0a7221 */ /* 0x000fe20000000000 */
[----:B------:R-:W-:Y:S01]  /*1720*/  @!P1 LOP3.LUT R18, R18, 0x7f800000, RZ, 0xfc, !PT ;  /* 0x7f80000012129812 */ /* 0x000fe200078efcff */
[----:B------:R-:W-:Y:S01]  /*1730*/  @P4 FFMA.FTZ R0, R27, R12, R27 ;  /* 0x0000000c1b004223 */ /* 0x000fe2000001001b */
[----:B------:R-:W-:Y:S02]  /*1740*/  FSEL R23, R20, 1, P2 ;  /* 0x3f80000014177808 */ /* 0x000fe40001000000 */
[----:B------:R-:W-:-:S05]  /*1750*/  @!P1 FSEL R0, R18, +INF , !P3 ;  /* 0x7f80000012009808 */ /* 0x000fca0005800000 */
[----:B------:R-:W-:Y:S05]  /*1760*/  @!P6 BRA `(.L_x_7) ;  /* 0x000000000014e947 */ /* 0x000fea0003800000 */
[----:B------:R-:W-:-:S13]  /*1770*/  FSETP.NAN.FTZ.AND P0, PT, |R22|, |R22|, PT ;  /* 0x400000161600720b */ /* 0x000fda0003f18200 */
[----:B------:R-:W-:Y:S01]  /*1780*/  @P0 FADD R0, R22, -0.3333333432674407959 ;  /* 0xbeaaaaab16000421 */ /* 0x000fe20000000000 */
[----:B------:R-:W-:Y:S06]  /*1790*/  @P0 BRA `(.L_x_7) ;  /* 0x0000000000080947 */ /* 0x000fec0003800000 */
[----:B------:R-:W-:-:S13]  /*17a0*/  FSETP.NEU.AND P0, PT, R26, +INF , PT ;  /* 0x7f8000001a00780b */ /* 0x000fda0003f0d000 */
[----:B------:R-:W-:-:S07]  /*17b0*/  @!P0 MOV R0, RZ ;  /* 0x000000ff00008202 */ /* 0x000fce0000000f00 */
.L_x_7:
[----:B------:R-:W-:Y:S05]  /*17c0*/  BSYNC B0 ;  /* 0x0000000000007941 */ /* 0x000fea0003800000 */
.L_x_6:
[----:B------:R-:W-:Y:S01]  /*17d0*/  FSEL R0, R0, 1, P5 ;  /* 0x3f80000000007808 */ /* 0x000fe20002800000 */
[----:B------:R-:W-:Y:S01]  /*17e0*/  FADD R23, R10, R23 ;  /* 0x000000170a177221 */ /* 0x000fe20000000000 */
[----:B------:R-:W-:Y:S03]  /*17f0*/  BSSY B0, `(.L_x_8) ;  /* 0x000006d000007945 */ /* 0x000fe60003800000 */
[----:B------:R-:W-:Y:S01]  /*1800*/  FADD R0, R23, R0 ;  /* 0x0000000017007221 */ /* 0x000fe20000000000 */
[----:B------:R-:W-:-:S04]  /*1810*/  HFMA2.MMA R23, -RZ, RZ, 1.625, 0 ;  /* 0x3e800000ff177435 */ /* 0x000fc800000001ff */
[C---:B------:R-:W-:Y:S02]  /*1820*/  FSETP.GT.AND P0, PT, |R0|.reuse, 8.50705917302346158658e+37, PT ;  /* 0x7e8000000000780b */ /* 0x040fe40003f04200 */
[----:B------:R-:W-:-:S04]  /*1830*/  FSETP.GEU.AND P1, PT, |R0|, 1.175494350822287508e-38, PT ;  /* 0x008000000000780b */ /* 0x000fc80003f2e200 */
[----:B------:R-:W-:-:S07]  /*1840*/  FSEL R23, R23, 1, P0 ;  /* 0x3f80000017177808 */ /* 0x000fce0000000000 */
[----:B------:R-:W-:Y:S02]  /*1850*/  @P0 FMUL R0, R0, 0.25 ;  /* 0x3e80000000000820 */ /* 0x000fe40000400000 */
[----:B------:R-:W-:Y:S02]  /*1860*/  @!P1 FMUL R23, R23, 16777216 ;  /* 0x4b80000017179820 */ /* 0x000fe40000400000 */
[----:B------:R-:W-:-:S06]  /*1870*/  @!P1 FMUL R0, R0, 16777216 ;  /* 0x4b80000000009820 */ /* 0x000fcc0000400000 */
[----:B------:R-:W1:Y:S02]  /*1880*/  MUFU.RCP R0, R0 ;  /* 0x0000000000007308 */ /* 0x000e640000001000 */
[----:B-1----:R-:W-:-:S04]  /*1890*/  FMUL R10, R0, R23 ;  /* 0x00000017000a7220 */ /* 0x002fc80000400000 */
[----:B------:R-:W-:-:S04]  /*18a0*/  FMUL R23, R10, R10 ;  /* 0x0000000a0a177220 */ /* 0x000fc80000400000 */
[----:B------:R-:W-:-:S04]  /*18b0*/  FMUL R10, R10, R23 ;  /* 0x000000170a0a7220 */ /* 0x000fc80000400000 */
[-C--:B------:R-:W-:Y:S01]  /*18c0*/  FMUL R23, R13, R10.reuse ;  /* 0x0000000a0d177220 */ /* 0x080fe20000400000 */
[----:B------:R-:W-:-:S03]  /*18d0*/  FMUL R29, R11, R10 ;  /* 0x0000000a0b1d7220 */ /* 0x000fc60000400000 */
[-C--:B------:R-:W-:Y:S01]  /*18e0*/  FFMA R23, R23, -R14.reuse, 1 ;  /* 0x3f80000017177423 */ /* 0x080fe2000000080e */
[----:B------:R-:W-:-:S04]  /*18f0*/  FFMA R29, R29, -R14, 1 ;  /* 0x3f8000001d1d7423 */ /* 0x000fc8000000080e */
[----:B------:R-:W-:-:S04]  /*1900*/  FSETP.GTU.AND P0, PT, R23, RZ, PT ;  /* 0x000000ff1700720b */ /* 0x000fc80003f0c000 */
[----:B------:R-:W-:-:S04]  /*1910*/  FSEL R18, R23, RZ, P0 ;  /* 0x000000ff17127208 */ /* 0x000fc80000000000 */
[C---:B------:R-:W-:Y:S01]  /*1920*/  FSETP.NEU.AND P2, PT, R18.reuse, RZ, PT ;  /* 0x000000ff1200720b */ /* 0x040fe20003f4d000 */
        /* <DEDUP_REMOVED lines=11> */
[----:B------:R-:W-:-:S04]  /*19e0*/  FMUL R22, R25, R25 ;  /* 0x0000001919167220 */ /* 0x000fc80000400000 */
[----:B------:R-:W-:-:S04]  /*19f0*/  FFMA.FTZ R27, R22, R9, 0.01249298732727766037 ;  /* 0x3c4caf63161b7423 */ /* 0x000fc80000010009 */
[----:B------:R-:W-:-:S04]  /*1a00*/  FFMA.FTZ R27, R22, R27, 0.083333469927310943604 ;  /* 0x3daaaabd161b7423 */ /* 0x000fc8000001001b */
[----:B------:R-:W-:Y:S01]  /*1a10*/  FMUL.FTZ R22, R22, R27 ;  /* 0x0000001b16167220 */ /* 0x000fe20000410000 */
[----:B------:R-:W-:-:S03]  /*1a20*/  FADD R27, R26, R26 ;  /* 0x0000001a1a1b7221 */ /* 0x000fc60000000000 */
[----:B------:R-:W-:Y:S01]  /*1a30*/  FMUL.FTZ R22, R25, R22 ;  /* 0x0000001619167220 */ /* 0x000fe20000410000 */
[----:B------:R-:W-:Y:S01]  /*1a40*/  FFMA.FTZ R26, R0, -R25, R27 ;  /* 0x80000019001a7223 */ /* 0x000fe2000001001b */
[----:B------:R-:W-:Y:S02]  /*1a50*/  SHF.R.U32.HI R0, RZ, 0x17, R24 ;  /* 0x00000017ff007819 */ /* 0x000fe40000011618 */
        /* <DEDUP_REMOVED lines=8> */
[----:B------:R-:W-:Y:S01]  /*1ae0*/  FMUL.FTZ R20, R0, 0.693145751953125 ;  /* 0x3f31720000147820 */ /* 0x000fe20000410000 */
        /* <DEDUP_REMOVED lines=24> */
[----:B------:R-:W-:Y:S02]  /*1c70*/  FSEL R27, R27, R20, P0 ;  /* 0x000000141b1b7208 */ /* 0x000fe40000000000 */
[----:B------:R-:W-:-:S03]  /*1c80*/  FSETP.GTU.AND P0, PT, R29, RZ, PT ;  /* 0x000000ff1d00720b */ /* 0x000fc60003f0c000 */
[----:B------:R-:W-:Y:S01]  /*1c90*/  FFMA.FTZ R0, R27, -0.69314718246459960938, R0 ;  /* 0xbf3172181b007823 */ /* 0x000fe20000010000 */
[----:B------:R-:W-:-:S03]  /*1ca0*/  FSEL R20, R29, RZ, P0 ;  /* 0x000000ff1d147208 */ /* 0x000fc60000000000 */
[C---:B------:R-:W-:Y:S01]  /*1cb0*/  FFMA.FTZ R0, R27.reuse, 1.9046542121259335545e-09, R0 ;  /* 0x3102e3081b007823 */ /* 0x040fe20000010000 */
[----:B------:R-:W-:Y:S01]  /*1cc0*/  FADD R27, R27, 12583039 ;  /* 0x4b40007f1b1b7421 */ /* 0x000fe20000000000 */
[----:B------:R-:W-:Y:S02]  /*1cd0*/  FADD.FTZ R22, |R20|, -RZ ;  /* 0x800000ff14167221 */ /* 0x000fe40000010200 */
[----:B------:R-:W-:Y:S02]  /*1ce0*/  FMUL R0, R0, 1.4426950216293334961 ;  /* 0x3fb8aa3b00007820 */ /* 0x000fe40000400000 */
[----:B------:R-:W-:Y:S02]  /*1cf0*/  SHF.L.U32 R27, R27, 0x17, RZ ;  /* 0x000000171b1b7819 */ /* 0x000fe400000006ff */
[----:B------:R-:W-:Y:S02]  /*1d00*/  LOP3.LUT R26, R22, 0x7fffff, RZ, 0xc0, !PT ;  /* 0x007fffff161a7812 */ /* 0x000fe400078ec0ff */
[----:B------:R-:W1:Y:S02]  /*1d10*/  MUFU.EX2 R0, R0 ;  /* 0x0000000000007308 */ /* 0x000e640000000800 */
[----:B------:R-:W-:-:S04]  /*1d20*/  LOP3.LUT R26, R26, 0x3f800000, RZ, 0xfc, !PT ;  /* 0x3f8000001a1a7812 */ /* 0x000fc800078efcff */
[----:B------:R-:W-:Y:S01]  /*1d30*/  FSETP.GT.AND P0, PT, R26, 1.4142135381698608398, PT ;  /* 0x3fb504f31a00780b */ /* 0x000fe20003f04000 */
[----:B-1----:R-:W-:-:S12]  /*1d40*/  FMUL R28, R27, R0 ;  /* 0x000000001b1c7220 */ /* 0x002fd80000400000 */
[----:B------:R-:W-:Y:S01]  /*1d50*/  @P0 FMUL R26, R26, 0.5 ;  /* 0x3f0000001a1a0820 */ /* 0x000fe20000400000 */
[----:B------:R-:W-:-:S03]  /*1d60*/  FSETP.NEU.AND P1, PT, R28, +INF , PT ;  /* 0x7f8000001c00780b */ /* 0x000fc60003f2d000 */
[----:B------:R-:W-:Y:S01]  /*1d70*/  FADD R0, R26, 1 ;  /* 0x3f8000001a007421 */ /* 0x000fe20000000000 */
[----:B------:R-:W-:-:S05]  /*1d80*/  ISETP.NE.OR P4, PT, R25, 0x42b17218, !P1 ;  /* 0x42b172181900780c */ /* 0x000fca0004f85670 */
[----:B------:R-:W1:Y:S04]  /*1d90*/  MUFU.RCP R0, R0 ;  /* 0x0000000000007308 */ /* 0x000e680000001000 */
[----:B------:R-:W-:Y:S01]  /*1da0*/  @P1 FADD.FTZ R12, R12, -R25 ;  /* 0x800000190c0c1221 */ /* 0x000fe20000010000 */
[----:B------:R-:W-:-:S03]  /*1db0*/  FADD R25, R26, -1 ;  /* 0xbf8000001a197421 */ /* 0x000fc60000000000 */
[----:B------:R-:W-:Y:S01]  /*1dc0*/  @P1 FADD.FTZ R23, R23, R12 ;  /* 0x0000000c17171221 */ /* 0x000fe20000010000 */
[----:B------:R-:W-:-:S03]  /*1dd0*/  MOV R12, 0x7f800000 ;  /* 0x7f800000000c7802 */ /* 0x000fc60000000f00 */
[----:B------:R-:W-:-:S04]  /*1de0*/  @!P4 FADD R23, R23, 7.62939453125e-06 ;  /* 0x370000001717c421 */ /* 0x000fc80000000000 */
[----:B------:R-:W-:Y:S01]  /*1df0*/  @P1 FFMA.FTZ R12, R28, R23, R28 ;  /* 0x000000171c0c1223 */ /* 0x000fe2000001001c */
[----:B------:R-:W-:-:S05]  /*1e00*/  FADD R23, R24, 0.3333333432674407959 ;  /* 0x3eaaaaab18177421 */ /* 0x000fca0000000000 */
[----:B------:R-:W-:Y:S01]  /*1e10*/  ISETP.GE.AND P1, PT, R23, 0x7f800000, PT ;  /* 0x7f8000001700780c */ /* 0x000fe20003f26270 */
[----:B------:R-:W-:-:S05]  /*1e20*/  @!P2 FADD R23, R18, R18 ;  /* 0x000000121217a221 */ /* 0x000fca0000000000 */
[----:B------:R-:W-:-:S04]  /*1e30*/  @!P2 LOP3.LUT R23, R23, 0x7f800000, RZ, 0xfc, !PT ;  /* 0x7f8000001717a812 */ /* 0x000fc800078efcff */
[----:B------:R-:W-:Y:S01]  /*1e40*/  @!P2 FSEL R12, R23, +INF , !P3 ;  /* 0x7f800000170ca808 */ /* 0x000fe20005800000 */
[----:B------:R-:W-:Y:S02]  /*1e50*/  FADD R23, R25, R25 ;  /* 0x0000001919177221 */ /* 0x000fe40000000000 */
[----:B-1----:R-:W-:Y:S05]  /*1e60*/  @!P1 BRA `(.L_x_9) ;  /* 0x0000000000149947 */ /* 0x002fea0003800000 */
[----:B------:R-:W-:-:S13]  /*1e70*/  FSETP.NAN.FTZ.AND P1, PT, |R18|, |R18|, PT ;  /* 0x400000121200720b */ /* 0x000fda0003f38200 */
[----:B------:R-:W-:Y:S01]  /*1e80*/  @P1 FADD R12, R18, -0.3333333432674407959 ;  /* 0xbeaaaaab120c1421 */ /* 0x000fe20000000000 */
[----:B------:R-:W-:Y:S06]  /*1e90*/  @P1 BRA `(.L_x_9) ;  /* 0x0000000000081947 */ /* 0x000fec0003800000 */
[----:B------:R-:W-:-:S13]  /*1ea0*/  FSETP.NEU.AND P1, PT, R24, +INF , PT ;  /* 0x7f8000001800780b */ /* 0x000fda0003f2d000 */
[----:B------:R-:W-:-:S07]  /*1eb0*/  @!P1 MOV R12, RZ ;  /* 0x000000ff000c9202 */ /* 0x000fce0000000f00 */
.L_x_9:
[----:B------:R-:W-:Y:S05]  /*1ec0*/  BSYNC B0 ;  /* 0x0000000000007941 */ /* 0x000fea0003800000 */
.L_x_8:
[----:B------:R-:W-:Y:S01]  /*1ed0*/  FMUL R24, R0, R23 ;  /* 0x0000001700187220 */ /* 0x000fe20000400000 */
[----:B------:R-:W-:Y:S03]  /*1ee0*/  BSSY B0, `(.L_x_10) ;  /* 0x0000053000007945 */ /* 0x000fe60003800000 */
[----:B------:R-:W-:-:S04]  /*1ef0*/  FMUL R26, R24, R24 ;  /* 0x00000018181a7220 */ /* 0x000fc80000400000 */
[----:B------:R-:W-:-:S04]  /*1f00*/  FFMA.FTZ R27, R26, R9, 0.01249298732727766037 ;  /* 0x3c4caf631a1b7423 */ /* 0x000fc80000010009 */
[----:B------:R-:W-:-:S04]  /*1f10*/  FFMA.FTZ R27, R26, R27, 0.083333469927310943604 ;  /* 0x3daaaabd1a1b7423 */ /* 0x000fc8000001001b */
[----:B------:R-:W-:Y:S01]  /*1f20*/  FMUL.FTZ R27, R26, R27 ;  /* 0x0000001b1a1b7220 */ /* 0x000fe20000410000 */
[----:B------:R-:W-:-:S03]  /*1f30*/  FFMA R26, -R0, R23, R25 ;  /* 0x00000017001a7223 */ /* 0x000fc60000000119 */
[----:B------:R-:W-:Y:S01]  /*1f40*/  FMUL.FTZ R27, R24, R27 ;  /* 0x0000001b181b7220 */ /* 0x000fe20000410000 */
[----:B------:R-:W-:-:S04]  /*1f50*/  FADD R26, R26, R26 ;  /* 0x0000001a1a1a7221 */ /* 0x000fc80000000000 */
[----:B------:R-:W-:Y:S01]  /*1f60*/  FFMA.FTZ R25, R25, -R24, R26 ;  /* 0x8000001819197223 */ /* 0x000fe2000001001a */
[----:B------:R-:W-:-:S03]  /*1f70*/  FFMA R24, R0, R23, R27 ;  /* 0x0000001700187223 */ /* 0x000fc6000000001b */
[C---:B------:R-:W-:Y:S01]  /*1f80*/  FMUL.FTZ R25, R0.reuse, R25 ;  /* 0x0000001900197220 */ /* 0x040fe20000410000 */
[----:B------:R-:W-:Y:S01]  /*1f90*/  FFMA R26, R0, R23, -R24 ;  /* 0x00000017001a7223 */ /* 0x000fe20000000818 */
[----:B------:R-:W-:-:S03]  /*1fa0*/  SHF.R.U32.HI R0, RZ, 0x17, R22 ;  /* 0x00000017ff007819 */ /* 0x000fc60000011616 */
[----:B------:R-:W-:Y:S01]  /*1fb0*/  FADD R26, R27, R26 ;  /* 0x0000001a1b1a7221 */ /* 0x000fe20000000000 */
[----:B------:R-:W-:-:S03]  /*1fc0*/  I2FP.F32.U32 R0, R0 ;  /* 0x0000000000007245 */ /* 0x000fc60000201000 */
[----:B------:R-:W-:Y:S02]  /*1fd0*/  FADD R25, R25, R26 ;  /* 0x0000001a19197221 */ /* 0x000fe40000000000 */
[----:B------:R-:W-:Y:S02]  /*1fe0*/  FADD R0, R0, -127 ;  /* 0xc2fe000000007421 */ /* 0x000fe40000000000 */
[----:B------:R-:W-:Y:S02]  /*1ff0*/  FADD R23, R24, R25 ;  /* 0x0000001918177221 */ /* 0x000fe40000000000 */
[----:B------:R-:W-:Y:S02]  /*2000*/  @P0 FADD R0, R0, 1 ;  /* 0x3f80000000000421 */ /* 0x000fe40000000000 */
[----:B------:R-:W-:Y:S02]  /*2010*/  FADD R24, R24, -R23 ;  /* 0x8000001718187221 */ /* 0x000fe40000000000 */
[C---:B------:R-:W-:Y:S01]  /*2020*/  FMUL.FTZ R26, R0.reuse, 0.693145751953125 ;  /* 0x3f317200001a7820 */ /* 0x040fe20000410000 */
[----:B------:R-:W-:Y:S01]  /*2030*/  FMUL.FTZ R0, R0, 1.428606765330187045e-06 ;  /* 0x35bfbe8e00007820 */ /* 0x000fe20000410000 */
[----:B------:R-:W-:-:S02]  /*2040*/  FADD R24, R25, R24 ;  /* 0x0000001819187221 */ /* 0x000fc40000000000 */
[----:B------:R-:W-:-:S04]  /*2050*/  FADD R25, R23, R26 ;  /* 0x0000001a17197221 */ /* 0x000fc80000000000 */
[----:B------:R-:W-:-:S04]  /*2060*/  FADD R26, R26, -R25 ;  /* 0x800000191a1a7221 */ /* 0x000fc80000000000 */
        /* <DEDUP_REMOVED lines=15> */
[----:B-1----:R-:W-:-:S05]  /*2160*/  FADD.FTZ R27, |R26|, -RZ ;  /* 0x800000ff1a1b7221 */ /* 0x002fca0000010200 */
[----:B------:R-:W-:Y:S02]  /*2170*/  FSETP.GT.AND P0, PT, R27, 126, PT ;  /* 0x42fc00001b00780b */ /* 0x000fe40003f04000 */
[----:B------:R-:W-:-:S04]  /*2180*/  LOP3.LUT R27, R17, 0x80000000, R26, 0xb8, !PT ;  /* 0x80000000111b7812 */ /* 0x000fc800078eb81a */
[----:B------:R-:W-:Y:S01]  /*2190*/  FSEL R28, R27, R26, P0 ;  /* 0x0000001a1b1c7208 */ /* 0x000fe20000000000 */
[----:B------:R-:W-:-:S04]  /*21a0*/  FMUL R27, R7, R10 ;  /* 0x0000000a071b7220 */ /* 0x000fc80000400000 */
[----:B------:R-:W-:Y:S01]  /*21b0*/  FFMA.FTZ R25, R28, -0.69314718246459960938, R25 ;  /* 0xbf3172181c197823 */ /* 0x000fe20000010019 */
[----:B------:R-:W-:-:S03]  /*21c0*/  FFMA R27, R27, -R14, 1 ;  /* 0x3f8000001b1b7423 */ /* 0x000fc6000000080e */
[C---:B------:R-:W-:Y:S01]  /*21d0*/  FFMA.FTZ R25, R28.reuse, 1.9046542121259335545e-09, R25 ;  /* 0x3102e3081c197823 */ /* 0x040fe20000010019 */
[----:B------:R-:W-:Y:S01]  /*21e0*/  FADD R28, R28, 12583039 ;  /* 0x4b40007f1c1c7421 */ /* 0x000fe20000000000 */
[----:B------:R-:W-:Y:S02]  /*21f0*/  FSETP.GTU.AND P1, PT, R27, RZ, PT ;  /* 0x000000ff1b00720b */ /* 0x000fe40003f2c000 */
[----:B------:R-:W-:Y:S02]  /*2200*/  FMUL R25, R25, 1.4426950216293334961 ;  /* 0x3fb8aa3b19197820 */ /* 0x000fe40000400000 */
[----:B------:R-:W-:-:S04]  /*2210*/  SHF.L.U32 R28, R28, 0x17, RZ ;  /* 0x000000171c1c7819 */ /* 0x000fc800000006ff */
[----:B------:R-:W1:Y:S02]  /*2220*/  MUFU.EX2 R25, R25 ;  /* 0x0000001900197308 */ /* 0x000e640000000800 */
[----:B-1----:R-:W-:-:S05]  /*2230*/  FMUL R29, R28, R25 ;  /* 0x000000191c1d7220 */ /* 0x002fca0000400000 */
[----:B------:R-:W-:-:S04]  /*2240*/  FSETP.NEU.AND P0, PT, R29, +INF , PT ;  /* 0x7f8000001d00780b */ /* 0x000fc80003f0d000 */
[----:B------:R-:W-:-:S09]  /*2250*/  ISETP.NE.OR P2, PT, R24, 0x42b17218, !P0 ;  /* 0x42b172181800780c */ /* 0x000fd20004745670 */
[----:B------:R-:W-:Y:S01]  /*2260*/  @P0 FADD.FTZ R23, R23, -R24 ;  /* 0x8000001817170221 */ /* 0x000fe20000010000 */
[----:B------:R-:W-:-:S03]  /*2270*/  FSEL R24, R27, RZ, P1 ;  /* 0x000000ff1b187208 */ /* 0x000fc60000800000 */
[----:B------:R-:W-:Y:S01]  /*2280*/  @P0 FADD.FTZ R26, R0, R23 ;  /* 0x00000017001a0221 */ /* 0x000fe20000010000 */
[----:B------:R-:W-:Y:S01]  /*2290*/  MOV R23, 0x7f800000 ;  /* 0x7f80000000177802 */ /* 0x000fe20000000f00 */
[----:B------:R-:W-:Y:S02]  /*22a0*/  FADD.FTZ R0, |R24|, -RZ ;  /* 0x800000ff18007221 */ /* 0x000fe40000010200 */
[----:B------:R-:W-:Y:S01]  /*22b0*/  @!P2 FADD R26, R26, 7.62939453125e-06 ;  /* 0x370000001a1aa421 */ /* 0x000fe20000000000 */
[----:B------:R-:W-:Y:S02]  /*22c0*/  FSETP.NEU.AND P2, PT, R20, RZ, PT ;  /* 0x000000ff1400720b */ /* 0x000fe40003f4d000 */
[----:B------:R-:W-:Y:S01]  /*22d0*/  LOP3.LUT R25, R0, 0x7fffff, RZ, 0xc0, !PT ;  /* 0x007fffff00197812 */ /* 0x000fe200078ec0ff */
[----:B------:R-:W-:Y:S01]  /*22e0*/  @P0 FFMA.FTZ R23, R29, R26, R29 ;  /* 0x0000001a1d170223 */ /* 0x000fe2000001001d */
[----:B------:R-:W-:Y:S01]  /*22f0*/  FSETP.NEU.AND P0, PT, R18, 1, PT ;  /* 0x3f8000001200780b */ /* 0x000fe20003f0d000 */
[----:B------:R-:W-:Y:S01]  /*2300*/  FADD R18, R22, 0.3333333432674407959 ;  /* 0x3eaaaaab16127421 */ /* 0x000fe20000000000 */
[----:B------:R-:W-:-:S04]  /*2310*/  LOP3.LUT R26, R25, 0x3f800000, RZ, 0xfc, !PT ;  /* 0x3f800000191a7812 */ /* 0x000fc800078efcff */
[----:B------:R-:W-:Y:S02]  /*2320*/  FSETP.GT.AND P1, PT, R26, 1.4142135381698608398, PT ;  /* 0x3fb504f31a00780b */ /* 0x000fe40003f24000 */
[----:B------:R-:W-:Y:S01]  /*2330*/  ISETP.GE.AND P4, PT, R18, 0x7f800000, PT ;  /* 0x7f8000001200780c */ /* 0x000fe20003f86270 */
[----:B------:R-:W-:-:S05]  /*2340*/  @!P2 FADD R25, R20, R20 ;  /* 0x000000141419a221 */ /* 0x000fca0000000000 */
[----:B------:R-:W-:-:S04]  /*2350*/  @!P2 LOP3.LUT R25, R25, 0x7f800000, RZ, 0xfc, !PT ;  /* 0x7f8000001919a812 */ /* 0x000fc800078efcff */
[----:B------:R-:W-:Y:S01]  /*2360*/  @!P2 FSEL R23, R25, +INF , !P3 ;  /* 0x7f8000001917a808 */ /* 0x000fe20005800000 */
        /* <DEDUP_REMOVED lines=10> */
.L_x_11:
[----:B------:R-:W-:Y:S05]  /*2410*/  BSYNC B0 ;  /* 0x0000000000007941 */ /* 0x000fea0003800000 */
.L_x_10:
[----:B------:R-:W-:Y:S01]  /*2420*/  FADD R27, R25, R25 ;  /* 0x00000019191b7221 */ /* 0x000fe20000000000 */
[----:B------:R-:W-:Y:S01]  /*2430*/  FSETP.NEU.AND P6, PT, R20, 1, PT ;  /* 0x3f8000001400780b */ /* 0x000fe20003fcd000 */
[----:B------:R-:W-:Y:S01]  /*2440*/  FMUL R31, R21, R10 ;  /* 0x0000000a151f7220 */ /* 0x000fe20000400000 */
[----:B------:R-:W-:Y:S01]  /*2450*/  SHF.R.U32.HI R0, RZ, 0x17, R0 ;  /* 0x00000017ff007819 */ /* 0x000fe20000011600 */
[----:B-1----:R-:W-:Y:S01]  /*2460*/  FMUL R20, R18, R27 ;  /* 0x0000001b12147220 */ /* 0x002fe20000400000 */
[----:B------:R-:W-:Y:S01]  /*2470*/  BSSY B0, `(.L_x_12) ;  /* 0x0000051000007945 */ /* 0x000fe20003800000 */
[----:B------:R-:W-:Y:S01]  /*2480*/  FFMA R31, R31, -R14, 1 ;  /* 0x3f8000001f1f7423 */ /* 0x000fe2000000080e */
[----:B------:R-:W-:Y:S01]  /*2490*/  I2FP.F32.U32 R0, R0 ;  /* 0x0000000000007245 */ /* 0x000fe20000201000 */
[----:B------:R-:W-:-:S03]  /*24a0*/  FMUL R22, R20, R20 ;  /* 0x0000001414167220 */ /* 0x000fc60000400000 */
[C---:B------:R-:W-:Y:S01]  /*24b0*/  FSETP.GTU.AND P2, PT, R31.reuse, RZ, PT ;  /* 0x000000ff1f00720b */ /* 0x040fe20003f4c000 */
[----:B------:R-:W-:Y:S01]  /*24c0*/  FFMA.FTZ R29, R22, R9, 0.01249298732727766037 ;  /* 0x3c4caf63161d7423 */ /* 0x000fe20000010009 */
[----:B------:R-:W-:Y:S02]  /*24d0*/  FADD R0, R0, -127 ;  /* 0xc2fe000000007421 */ /* 0x000fe40000000000 */
[----:B------:R-:W-:Y:S01]  /*24e0*/  FSEL R10, R31, RZ, P2 ;  /* 0x000000ff1f0a7208 */ /* 0x000fe20001000000 */
[----:B------:R-:W-:Y:S01]  /*24f0*/  FFMA.FTZ R29, R22, R29, 0.083333469927310943604 ;  /* 0x3daaaabd161d7423 */ /* 0x000fe2000001001d */
[----:B------:R-:W-:-:S03]  /*2500*/  @P1 FADD R0, R0, 1 ;  /* 0x3f80000000001421 */ /* 0x000fc60000000000 */
        /* <DEDUP_REMOVED lines=39> */
[----:B------:R-:W-:Y:S01]  /*2780*/  FMUL R22, R0, 1.4426950216293334961 ;  /* 0x3fb8aa3b00167820 */ /* 0x000fe20000400000 */
[----:B------:R-:W-:Y:S01]  /*2790*/  FADD.FTZ R0, |R10|, -RZ ;  /* 0x800000ff0a007221 */ /* 0x000fe20000010200 */
[----:B------:R-:W-:-:S04]  /*27a0*/  SHF.L.U32 R29, R29, 0x17, RZ ;  /* 0x000000171d1d7819 */ /* 0x000fc800000006ff */
[----:B------:R-:W1:Y:S01]  /*27b0*/  MUFU.EX2 R22, R22 ;  /* 0x0000001600167308 */ /* 0x000e620000000800 */
[----:B------:R-:W-:-:S04]  /*27c0*/  LOP3.LUT R20, R0, 0x7fffff, RZ, 0xc0, !PT ;  /* 0x007fffff00147812 */ /* 0x000fc800078ec0ff */
[----:B------:R-:W-:-:S04]  /*27d0*/  LOP3.LUT R26, R20, 0x3f800000, RZ, 0xfc, !PT ;  /* 0x3f800000141a7812 */ /* 0x000fc800078efcff */
[----:B------:R-:W-:Y:S01]  /*27e0*/  FSETP.GT.AND P2, PT, R26, 1.4142135381698608398, PT ;  /* 0x3fb504f31a00780b */ /* 0x000fe20003f44000 */
[----:B-1----:R-:W-:-:S05]  /*27f0*/  FMUL R28, R29, R22 ;  /* 0x000000161d1c7220 */ /* 0x002fca0000400000 */
[----:B------:R-:W-:-:S07]  /*2800*/  FSETP.NEU.AND P1, PT, R28, +INF , PT ;  /* 0x7f8000001c00780b */ /* 0x000fce0003f2d000 */
[----:B------:R-:W-:Y:S01]  /*2810*/  @P2 FMUL R26, R26, 0.5 ;  /* 0x3f0000001a1a2820 */ /* 0x000fe20000400000 */
[----:B------:R-:W-:-:S05]  /*2820*/  ISETP.NE.OR P4, PT, R27, 0x42b17218, !P1 ;  /* 0x42b172181b00780c */ /* 0x000fca0004f85670 */
[----:B------:R-:W-:Y:S01]  /*2830*/  @P1 FADD.FTZ R18, R18, -R27 ;  /* 0x8000001b12121221 */ /* 0x000fe20000010000 */
[----:B------:R-:W-:-:S03]  /*2840*/  FADD.FTZ R27, |R24|, -RZ ;  /* 0x800000ff181b7221 */ /* 0x000fc60000010200 */
[----:B------:R-:W-:Y:S01]  /*2850*/  @P1 FADD.FTZ R25, R25, R18 ;  /* 0x0000001219191221 */ /* 0x000fe20000010000 */
[----:B------:R-:W-:Y:S01]  /*2860*/  MOV R18, 0x7f800000 ;  /* 0x7f80000000127802 */ /* 0x000fe20000000f00 */
[----:B------:R-:W-:Y:S02]  /*2870*/  FADD R20, R27, 0.3333333432674407959 ;  /* 0x3eaaaaab1b147421 */ /* 0x000fe40000000000 */
[----:B------:R-:W-:-:S03]  /*2880*/  @!P4 FADD R25, R25, 7.62939453125e-06 ;  /* 0x370000001919c421 */ /* 0x000fc60000000000 */
[----:B------:R-:W-:Y:S01]  /*2890*/  ISETP.GE.AND P4, PT, R20, 0x7f800000, PT ;  /* 0x7f8000001400780c */ /* 0x000fe20003f86270 */
[----:B------:R-:W-:Y:S01]  /*28a0*/  @P1 FFMA.FTZ R18, R28, R25, R28 ;  /* 0x000000191c121223 */ /* 0x000fe2000001001c */
[----:B------:R-:W-:Y:S01]  /*28b0*/  FSETP.NEU.AND P1, PT, R24, RZ, PT ;  /* 0x000000ff1800720b */ /* 0x000fe20003f2d000 */
[C---:B------:R-:W-:Y:S01]  /*28c0*/  FADD R20, R26.reuse, 1 ;  /* 0x3f8000001a147421 */ /* 0x040fe20000000000 */
[----:B------:R-:W-:-:S05]  /*28d0*/  FADD R25, R26, -1 ;  /* 0xbf8000001a197421 */ /* 0x000fca0000000000 */
[----:B------:R-:W1:Y:S06]  /*28e0*/  MUFU.RCP R20, R20 ;  /* 0x0000001400147308 */ /* 0x000e6c0000001000 */
[----:B------:R-:W-:-:S05]  /*28f0*/  @!P1 FADD R22, R24, R24 ;  /* 0x0000001818169221 */ /* 0x000fca0000000000 */
[----:B------:R-:W-:-:S04]  /*2900*/  @!P1 LOP3.LUT R22, R22, 0x7f800000, RZ, 0xfc, !PT ;  /* 0x7f80000016169812 */ /* 0x000fc800078efcff */
[----:B------:R-:W-:Y:S01]  /*2910*/  @!P1 FSEL R18, R22, +INF , !P3 ;  /* 0x7f80000016129808 */ /* 0x000fe20005800000 */
[----:B-1----:R-:W-:Y:S06]  /*2920*/  @!P4 BRA `(.L_x_13) ;  /* 0x000000000014c947 */ /* 0x002fec0003800000 */
[----:B------:R-:W-:-:S13]  /*2930*/  FSETP.NAN.FTZ.AND P1, PT, |R24|, |R24|, PT ;  /* 0x400000181800720b */ /* 0x000fda0003f38200 */
[----:B------:R-:W-:Y:S01]  /*2940*/  @P1 FADD R18, R24, -0.3333333432674407959 ;  /* 0xbeaaaaab18121421 */ /* 0x000fe20000000000 */
[----:B------:R-:W-:Y:S06]  /*2950*/  @P1 BRA `(.L_x_13) ;  /* 0x0000000000081947 */ /* 0x000fec0003800000 */
[----:B------:R-:W-:-:S13]  /*2960*/  FSETP.NEU.AND P1, PT, R27, +INF , PT ;  /* 0x7f8000001b00780b */ /* 0x000fda0003f2d000 */
[----:B------:R-:W-:-:S07]  /*2970*/  @!P1 MOV R18, RZ ;  /* 0x000000ff00129202 */ /* 0x000fce0000000f00 */
.L_x_13:
[----:B------:R-:W-:Y:S05]  /*2980*/  BSYNC B0 ;  /* 0x0000000000007941 */ /* 0x000fea0003800000 */
.L_x_12:
[----:B------:R-:W-:Y:S01]  /*2990*/  FADD R27, R25, R25 ;  /* 0x00000019191b7221 */ /* 0x000fe20000000000 */
[----:B------:R-:W-:Y:S01]  /*29a0*/  FSETP.NEU.AND P1, PT, R24, 1, PT ;  /* 0x3f8000001800780b */ /* 0x000fe20003f2d000 */
[----:B------:R-:W-:Y:S01]  /*29b0*/  BSSY B0, `(.L_x_14) ;  /* 0x000004d000007945 */ /* 0x000fe20003800000 */
[----:B------:R-:W-:Y:S01]  /*29c0*/  SHF.R.U32.HI R0, RZ, 0x17, R0 ;  /* 0x00000017ff007819 */ /* 0x000fe20000011600 */
[----:B------:R-:W-:Y:S01]  /*29d0*/  FMUL R22, R20, R27 ;  /* 0x0000001b14167220 */ /* 0x000fe20000400000 */
[----:B------:R-:W-:Y:S02]  /*29e0*/  FSETP.NEU.AND P5, PT, R10, RZ, PT ;  /* 0x000000ff0a00720b */ /* 0x000fe40003fad000 */
[----:B------:R-:W-:Y:S01]  /*29f0*/  I2FP.F32.U32 R0, R0 ;  /* 0x0000000000007245 */ /* 0x000fe20000201000 */
[----:B------:R-:W-:Y:S01]  /*2a00*/  FMUL R24, R22, R22 ;  /* 0x0000001616187220 */ /* 0x000fe20000400000 */
[----:B------:R-:W-:Y:S02]  /*2a10*/  FSEL R23, R23, 1, P6 ;  /* 0x3f80000017177808 */ /* 0x000fe40003000000 */
[----:B------:R-:W-:Y:S01]  /*2a20*/  FSEL R12, R12, 1, P0 ;  /* 0x3f8000000c0c7808 */ /* 0x000fe20000000000 */
[----:B------:R-:W-:Y:S01]  /*2a30*/  FFMA.FTZ R29, R24, R9, 0.01249298732727766037 ;  /* 0x3c4caf63181d7423 */ /* 0x000fe20000010009 */
[----:B------:R-:W-:-:S03]  /*2a40*/  FADD R0, R0, -127 ;  /* 0xc2fe000000007421 */ /* 0x000fc60000000000 */
[----:B------:R-:W-:Y:S01]  /*2a50*/  FFMA.FTZ R29, R24, R29, 0.083333469927310943604 ;  /* 0x3daaaabd181d7423 */ /* 0x000fe2000001001d */
[----:B------:R-:W-:Y:S01]  /*2a60*/  @P2 FADD R0, R0, 1 ;  /* 0x3f80000000002421 */ /* 0x000fe20000000000 */
[----:B------:R-:W-:Y:S01]  /*2a70*/  FADD R12, R12, R23 ;  /* 0x000000170c0c7221 */ /* 0x000fe20000000000 */
[----:B------:R-:W-:Y:S01]  /*2a80*/  FSEL R23, R18, 1, P1 ;  /* 0x3f80000012177808 */ /* 0x000fe20000800000 */
        /* <DEDUP_REMOVED lines=37> */
[----:B------:R-:W-:-:S04]  /*2ce0*/  FADD R22, R24, 0.3333333432674407959 ;  /* 0x3eaaaaab18167421 */ /* 0x000fc80000000000 */
[C---:B------:R-:W-:Y:S01]  /*2cf0*/  FFMA.FTZ R0, R27.reuse, -0.69314718246459960938, R0 ;  /* 0xbf3172181b007823 */ /* 0x040fe20000010000 */
[----:B------:R-:W-:Y:S01]  /*2d00*/  ISETP.GE.AND P6, PT, R22, 0x7f800000, PT ;  /* 0x7f8000001600780c */ /* 0x000fe20003fc6270 */
[----:B------:R-:W-:Y:S02]  /*2d10*/  @!P5 FADD R22, R10, R10 ;  /* 0x0000000a0a16d221 */ /* 0x000fe40000000000 */
[C---:B------:R-:W-:Y:S01]  /*2d20*/  FFMA.FTZ R0, R27.reuse, 1.9046542121259335545e-09, R0 ;  /* 0x3102e3081b007823 */ /* 0x040fe20000010000 */
[----:B------:R-:W-:Y:S02]  /*2d30*/  FADD R27, R27, 12583039 ;  /* 0x4b40007f1b1b7421 */ /* 0x000fe40000000000 */
[----:B------:R-:W-:Y:S01]  /*2d40*/  @!P5 LOP3.LUT R22, R22, 0x7f800000, RZ, 0xfc, !PT ;  /* 0x7f8000001616d812 */ /* 0x000fe200078efcff */
        /* <DEDUP_REMOVED lines=8> */
[----:B------:R-:W-:-:S04]  /*2dd0*/  @P2 FADD.FTZ R20, R25, R20 ;  /* 0x0000001419142221 */ /* 0x000fc80000010000 */
[----:B------:R-:W-:Y:S01]  /*2de0*/  @!P4 FADD R20, R20, 7.62939453125e-06 ;  /* 0x370000001414c421 */ /* 0x000fe20000000000 */
[----:B------:R-:W-:-:S03]  /*2df0*/  FSETP.NEU.AND P4, PT, R10, 1, PT ;  /* 0x3f8000000a00780b */ /* 0x000fc60003f8d000 */
[----:B------:R-:W-:Y:S01]  /*2e00*/  @P2 FFMA.FTZ R0, R27, R20, R27 ;  /* 0x000000141b002223 */ /* 0x000fe2000001001b */
[----:B------:R-:W-:Y:S01]  /*2e10*/  @!P5 FSEL R0, R22, +INF , !P3 ;  /* 0x7f8000001600d808 */ /* 0x000fe20005800000 */
[----:B------:R-:W-:Y:S08]  /*2e20*/  @!P6 BRA `(.L_x_15) ;  /* 0x000000000014e947 */ /* 0x000ff00003800000 */
[----:B------:R-:W-:-:S13]  /*2e30*/  FSETP.NAN.FTZ.AND P0, PT, |R10|, |R10|, PT ;  /* 0x4000000a0a00720b */ /* 0x000fda0003f18200 */
[----:B------:R-:W-:Y:S01]  /*2e40*/  @P0 FADD R0, R10, -0.3333333432674407959 ;  /* 0xbeaaaaab0a000421 */ /* 0x000fe20000000000 */
[----:B------:R-:W-:Y:S06]  /*2e50*/  @P0 BRA `(.L_x_15) ;  /* 0x0000000000080947 */ /* 0x000fec0003800000 */
[----:B------:R-:W-:-:S13]  /*2e60*/  FSETP.NEU.AND P0, PT, R24, +INF , PT ;  /* 0x7f8000001800780b */ /* 0x000fda0003f0d000 */
[----:B------:R-:W-:-:S07]  /*2e70*/  @!P0 MOV R0, RZ ;  /* 0x000000ff00008202 */ /* 0x000fce0000000f00 */
.L_x_15:
[----:B------:R-:W-:Y:S05]  /*2e80*/  BSYNC B0 ;  /* 0x0000000000007941 */ /* 0x000fea0003800000 */
.L_x_14:
[----:B------:R-:W-:Y:S01]  /*2e90*/  FSEL R0, R0, 1, P4 ;  /* 0x3f80000000007808 */ /* 0x000fe20002000000 */
[----:B------:R-:W-:Y:S01]  /*2ea0*/  FADD R23, R12, R23 ;  /* 0x000000170c177221 */ /* 0x000fe20000000000 */
[----:B------:R-:W-:Y:S01]  /*2eb0*/  HFMA2.MMA R18, -RZ, RZ, 1.625, 0 ;  /* 0x3e800000ff127435 */ /* 0x000fe200000001ff */
[----:B------:R-:W-:Y:S02]  /*2ec0*/  BSSY B0, `(.L_x_16) ;  /* 0x000006d000007945 */ /* 0x000fe40003800000 */
[----:B------:R-:W-:-:S05]  /*2ed0*/  FADD R0, R23, R0 ;  /* 0x0000000017007221 */ /* 0x000fca0000000000 */
[C---:B------:R-:W-:Y:S02]  /*2ee0*/  FSETP.GT.AND P0, PT, |R0|.reuse, 8.50705917302346158658e+37, PT ;  /* 0x7e8000000000780b */ /* 0x040fe40003f04200 */
[----:B------:R-:W-:Y:S02]  /*2ef0*/  FSETP.GEU.AND P1, PT, |R0|, 1.175494350822287508e-38, PT ;  /* 0x008000000000780b */ /* 0x000fe40003f2e200 */
[----:B------:R-:W-:-:S09]  /*2f00*/  FSEL R23, R18, 1, P0 ;  /* 0x3f80000012177808 */ /* 0x000fd20000000000 */
[----:B------:R-:W-:Y:S02]  /*2f10*/  @P0 FMUL R0, R0, 0.25 ;  /* 0x3e80000000000820 */ /* 0x000fe40000400000 */
[----:B------:R-:W-:Y:S02]  /*2f20*/  @!P1 FMUL R23, R23, 16777216 ;  /* 0x4b80000017179820 */ /* 0x000fe40000400000 */
[----:B------:R-:W-:-:S06]  /*2f30*/  @!P1 FMUL R0, R0, 16777216 ;  /* 0x4b80000000009820 */ /* 0x000fcc0000400000 */
[----:B------:R-:W1:Y:S02]  /*2f40*/  MUFU.RCP R0, R0 ;  /* 0x0000000000007308 */ /* 0x000e640000001000 */
[----:B-1----:R-:W-:-:S04]  /*2f50*/  FMUL R10, R0, R23 ;  /* 0x00000017000a7220 */ /* 0x002fc80000400000 */
[----:B------:R-:W-:-:S04]  /*2f60*/  FMUL R23, R10, R10 ;  /* 0x0000000a0a177220 */ /* 0x000fc80000400000 */
[----:B------:R-:W-:-:S04]  /*2f70*/  FMUL R10, R10, R23 ;  /* 0x000000170a0a7220 */ /* 0x000fc80000400000 */
[----:B------:R-:W-:-:S04]  /*2f80*/  FMUL R13, R13, R10 ;  /* 0x0000000a0d0d7220 */ /* 0x000fc80000400000 */
[----:B------:R-:W-:-:S05]  /*2f90*/  FFMA R13, R13, -R14, 1 ;  /* 0x3f8000000d0d7423 */ /* 0x000fca000000080e */
        /* <DEDUP_REMOVED lines=9> */
[----:B------:R-:W-:-:S04]  /*3030*/  FADD R0, R0, -1 ;  /* 0xbf80000000007421 */ /* 0x000fc80000000000 */
[--C-:B------:R-:W-:Y:S01]  /*3040*/  FADD R20, R0, R0.reuse ;  /* 0x0000000000147221 */ /* 0x100fe20000000000 */
[----:B------:R-:W1:Y:S03]  /*3050*/  MUFU.RCP R13, R13 ;  /* 0x0000000d000d7308 */ /* 0x000e660000001000 */
        /* <DEDUP_REMOVED lines=17> */
[----:B------:R-:W-:Y:S01]  /*3170*/  FADD R24, R24, R27 ;  /* 0x0000001b18187221 */ /* 0x000fe20000000000 */
[----:B------:R-:W-:Y:S02]  /*3180*/  FMUL R27, R11, R10 ;  /* 0x0000000a0b1b7220 */ /* 0x000fe40000400000 */
[C---:B------:R-:W-:Y:S01]  /*3190*/  FMUL.FTZ R13, R0.reuse, 0.693145751953125 ;  /* 0x3f317200000d7820 */ /* 0x040fe20000410000 */
[----:B------:R-:W-:Y:S01]  /*31a0*/  FADD R20, R23, R24 ;  /* 0x0000001817147221 */ /* 0x000fe20000000000 */
[----:B------:R-:W-:Y:S01]  /*31b0*/  FMUL.FTZ R0, R0, 1.428606765330187045e-06 ;  /* 0x35bfbe8e00007820 */ /* 0x000fe20000410000 */
[----:B------:R-:W-:Y:S02]  /*31c0*/  FFMA R27, R27, -R14, 1 ;  /* 0x3f8000001b1b7423 */ /* 0x000fe4000000080e */
        /* <DEDUP_REMOVED lines=22> */
[----:B------:R-:W-:Y:S02]  /*3330*/  FSEL R23, R23, R22, P0 ;  /* 0x0000001617177208 */ /* 0x000fe40000000000 */
[----:B------:R-:W-:-:S03]  /*3340*/  FSETP.GTU.AND P0, PT, R27, RZ, PT ;  /* 0x000000ff1b00720b */ /* 0x000fc60003f0c000 */
[----:B------:R-:W-:-:S04]  /*3350*/  FFMA.FTZ R20, R23, -0.69314718246459960938, R20 ;  /* 0xbf31721817147823 */ /* 0x000fc80000010014 */
[C---:B------:R-:W-:Y:S01]  /*3360*/  FFMA.FTZ R20, R23.reuse, 1.9046542121259335545e-09, R20 ;  /* 0x3102e30817147823 */ /* 0x040fe20000010014 */
[----:B------:R-:W-:-:S03]  /*3370*/  FADD R23, R23, 12583039 ;  /* 0x4b40007f17177421 */ /* 0x000fc60000000000 */
[----:B------:R-:W-:Y:S01]  /*3380*/  FMUL R11, R20, 1.4426950216293334961 ;  /* 0x3fb8aa3b140b7820 */ /* 0x000fe20000400000 */
[----:B------:R-:W-:Y:S02]  /*3390*/  FSEL R20, R27, RZ, P0 ;  /* 0x000000ff1b147208 */ /* 0x000fe40000000000 */
[----:B------:R-:W-:Y:S01]  /*33a0*/  SHF.L.U32 R23, R23, 0x17, RZ ;  /* 0x0000001717177819 */ /* 0x000fe200000006ff */
[----:B------:R1:W2:Y:S02]  /*33b0*/  MUFU.EX2 R26, R11 ;  /* 0x0000000b001a7308 */ /* 0x0002a40000000800 */
[----:B------:R-:W-:Y:S01]  /*33c0*/  FADD.FTZ R22, |R20|, -RZ ;  /* 0x800000ff14167221 */ /* 0x000fe20000010200 */
[----:B-1----:R-:W-:Y:S01]  /*33d0*/  MOV R11, 0x7f800000 ;  /* 0x7f800000000b7802 */ /* 0x002fe20000000f00 */
[----:B--2---:R-:W-:-:S03]  /*33e0*/  FMUL R28, R23, R26 ;  /* 0x0000001a171c7220 */ /* 0x004fc60000400000 */
[----:B------:R-:W-:-:S04]  /*33f0*/  LOP3.LUT R23, R22, 0x7fffff, RZ, 0xc0, !PT ;  /* 0x007fffff16177812 */ /* 0x000fc800078ec0ff */
[----:B------:R-:W-:Y:S01]  /*3400*/  LOP3.LUT R26, R23, 0x3f800000, RZ, 0xfc, !PT ;  /* 0x3f800000171a7812 */ /* 0x000fe200078efcff */
[----:B------:R-:W-:Y:S01]  /*3410*/  FADD R23, R25, 0.3333333432674407959 ;  /* 0x3eaaaaab19177421 */ /* 0x000fe20000000000 */
[----:B------:R-:W-:Y:S02]  /*3420*/  FSETP.NEU.AND P1, PT, R28, +INF , PT ;  /* 0x7f8000001c00780b */ /* 0x000fe40003f2d000 */
[----:B------:R-:W-:Y:S02]  /*3430*/  FSETP.GT.AND P0, PT, R26, 1.4142135381698608398, PT ;  /* 0x3fb504f31a00780b */ /* 0x000fe40003f04000 */
[----:B------:R-:W-:-:S09]  /*3440*/  ISETP.NE.OR P4, PT, R24, 0x42b17218, !P1 ;  /* 0x42b172181800780c */ /* 0x000fd20004f85670 */
[----:B------:R-:W-:Y:S02]  /*3450*/  @P1 FADD.FTZ R13, R13, -R24 ;  /* 0x800000180d0d1221 */ /* 0x000fe40000010000 */
[----:B------:R-:W-:Y:S02]  /*3460*/  @P0 FMUL R26, R26, 0.5 ;  /* 0x3f0000001a1a0820 */ /* 0x000fe40000400000 */
[----:B------:R-:W-:Y:S02]  /*3470*/  @P1 FADD.FTZ R13, R0, R13 ;  /* 0x0000000d000d1221 */ /* 0x000fe40000010000 */
[C---:B------:R-:W-:Y:S01]  /*3480*/  FADD R0, R26.reuse, 1 ;  /* 0x3f8000001a007421 */ /* 0x040fe20000000000 */
[----:B------:R-:W-:Y:S01]  /*3490*/  FADD R27, R26, -1 ;  /* 0xbf8000001a1b7421 */ /* 0x000fe20000000000 */
[----:B------:R-:W-:-:S04]  /*34a0*/  @!P4 FADD R13, R13, 7.62939453125e-06 ;  /* 0x370000000d0dc421 */ /* 0x000fc80000000000 */
[----:B------:R-:W-:Y:S01]  /*34b0*/  @P1 FFMA.FTZ R11, R28, R13, R28 ;  /* 0x0000000d1c0b1223 */ /* 0x000fe2000001001c */
[----:B------:R-:W1:Y:S01]  /*34c0*/  MUFU.RCP R0, R0 ;  /* 0x0000000000007308 */ /* 0x000e620000001000 */
[----:B------:R-:W-:Y:S01]  /*34d0*/  ISETP.GE.AND P1, PT, R23, 0x7f800000, PT ;  /* 0x7f8000001700780c */ /* 0x000fe20003f26270 */
[----:B------:R-:W-:Y:S01]  /*34e0*/  @!P2 FADD R13, R12, R12 ;  /* 0x0000000c0c0da221 */ /* 0x000fe20000000000 */
[----:B------:R-:W-:-:S04]  /*34f0*/  FADD R23, R27, R27 ;  /* 0x0000001b1b177221 */ /* 0x000fc80000000000 */
[----:B------:R-:W-:-:S04]  /*3500*/  @!P2 LOP3.LUT R13, R13, 0x7f800000, RZ, 0xfc, !PT ;  /* 0x7f8000000d0da812 */ /* 0x000fc800078efcff */
[----:B------:R-:W-:Y:S01]  /*3510*/  @!P2 FSEL R11, R13, +INF , !P3 ;  /* 0x7f8000000d0ba808 */ /* 0x000fe20005800000 */
[----:B-1----:R-:W-:Y:S02]  /*3520*/  FMUL R24, R0, R23 ;  /* 0x0000001700187220 */ /* 0x002fe40000400000 */
[----:B------:R-:W-:Y:S05]  /*3530*/  @!P1 BRA `(.L_x_17) ;  /* 0x0000000000149947 */ /* 0x000fea0003800000 */
[----:B------:R-:W-:-:S13]  /*3540*/  FSETP.NAN.FTZ.AND P1, PT, |R12|, |R12|, PT ;  /* 0x4000000c0c00720b */ /* 0x000fda0003f38200 */
[----:B------:R-:W-:Y:S01]  /*3550*/  @P1 FADD R11, R12, -0.3333333432674407959 ;  /* 0xbeaaaaab0c0b1421 */ /* 0x000fe20000000000 */
[----:B------:R-:W-:Y:S06]  /*3560*/  @P1 BRA `(.L_x_17) ;  /* 0x0000000000081947 */ /* 0x000fec0003800000 */
[----:B------:R-:W-:-:S13]  /*3570*/  FSETP.NEU.AND P1, PT, R25, +INF , PT ;  /* 0x7f8000001900780b */ /* 0x000fda0003f2d000 */
[----:B------:R-:W-:-:S07]  /*3580*/  @!P1 MOV R11, RZ ;  /* 0x000000ff000b9202 */ /* 0x000fce0000000f00 */
.L_x_17:
[----:B------:R-:W-:Y:S05]  /*3590*/  BSYNC B0 ;  /* 0x0000000000007941 */ /* 0x000fea0003800000 */
.L_x_16:
[----:B------:R-:W-:Y:S01]  /*35a0*/  FMUL R26, R24, R24 ;  /* 0x00000018181a7220 */ /* 0x000fe20000400000 */
[----:B------:R-:W-:Y:S01]  /*35b0*/  FFMA R25, -R0, R23, R27 ;  /* 0x0000001700197223 */ /* 0x000fe2000000011b */
[----:B------:R-:W-:Y:S01]  /*35c0*/  FMUL R7, R7, R10 ;  /* 0x0000000a07077220 */ /* 0x000fe20000400000 */
[----:B------:R-:W-:Y:S01]  /*35d0*/  FSETP.NEU.AND P1, PT, R20, RZ, PT ;  /* 0x000000ff1400720b */ /* 0x000fe20003f2d000 */
[C---:B------:R-:W-:Y:S01]  /*35e0*/  FFMA.FTZ R13, R26.reuse, R9, 0.01249298732727766037 ;  /* 0x3c4caf631a0d7423 */ /* 0x040fe20000010009 */
[----:B------:R-:W-:Y:S01]  /*35f0*/  BSSY B0, `(.L_x_18) ;  /* 0x0000050000007945 */ /* 0x000fe20003800000 */
[----:B------:R-:W-:Y:S02]  /*3600*/  FFMA R7, R7, -R14, 1 ;  /* 0x3f80000007077423 */ /* 0x000fe4000000080e */
        /* <DEDUP_REMOVED lines=35> */
[----:B------:R-:W1:Y:S02]  /*3840*/  FRND.TRUNC R26, R25 ;  /* 0x00000019001a7307 */ /* 0x000e64000020d000 */
[----:B-1----:R-:W-:-:S05]  /*3850*/  FADD.FTZ R27, |R26|, -RZ ;  /* 0x800000ff1a1b7221 */ /* 0x002fca0000010200 */
[----:B------:R-:W-:Y:S02]  /*3860*/  FSETP.GT.AND P0, PT, R27, 126, PT ;  /* 0x42fc00001b00780b */ /* 0x000fe40003f04000 */
[----:B------:R-:W-:-:S04]  /*3870*/  LOP3.LUT R27, R17, 0x80000000, R26, 0xb8, !PT ;  /* 0x80000000111b7812 */ /* 0x000fc800078eb81a */
[----:B------:R-:W-:Y:S02]  /*3880*/  FSEL R26, R27, R26, P0 ;  /* 0x0000001a1b1a7208 */ /* 0x000fe40000000000 */
[----:B------:R-:W-:-:S03]  /*3890*/  FSETP.GTU.AND P0, PT, R7, RZ, PT ;  /* 0x000000ff0700720b */ /* 0x000fc60003f0c000 */
[----:B------:R-:W-:Y:S01]  /*38a0*/  FFMA.FTZ R23, R26, -0.69314718246459960938, R23 ;  /* 0xbf3172181a177823 */ /* 0x000fe20000010017 */
[----:B------:R-:W-:-:S03]  /*38b0*/  FSEL R7, R7, RZ, P0 ;  /* 0x000000ff07077208 */ /* 0x000fc60000000000 */
        /* <DEDUP_REMOVED lines=14> */
[----:B------:R-:W-:-:S03]  /*39a0*/  FADD R24, R22, 0.3333333432674407959 ;  /* 0x3eaaaaab16187421 */ /* 0x000fc60000000000 */
[----:B------:R-:W-:Y:S01]  /*39b0*/  @P0 FADD.FTZ R0, R0, R13 ;  /* 0x0000000d00000221 */ /* 0x000fe20000010000 */
[----:B------:R-:W-:-:S03]  /*39c0*/  MOV R13, 0x7f800000 ;  /* 0x7f800000000d7802 */ /* 0x000fc60000000f00 */
[----:B------:R-:W-:Y:S01]  /*39d0*/  @!P4 FADD R0, R0, 7.62939453125e-06 ;  /* 0x370000000000c421 */ /* 0x000fe20000000000 */
[----:B------:R-:W-:Y:S01]  /*39e0*/  ISETP.GE.AND P4, PT, R24, 0x7f800000, PT ;  /* 0x7f8000001800780c */ /* 0x000fe20003f86270 */
[----:B------:R-:W-:Y:S02]  /*39f0*/  @!P1 FADD R24, R20, R20 ;  /* 0x0000001414189221 */ /* 0x000fe40000000000 */
[----:B------:R-:W-:Y:S01]  /*3a00*/  @P0 FFMA.FTZ R13, R29, R0, R29 ;  /* 0x000000001d0d0223 */ /* 0x000fe2000001001d */
[C---:B------:R-:W-:Y:S01]  /*3a10*/  FADD R0, R25.reuse, 1 ;  /* 0x3f80000019007421 */ /* 0x040fe20000000000 */
[----:B------:R-:W-:Y:S01]  /*3a20*/  FADD R25, R25, -1 ;  /* 0xbf80000019197421 */ /* 0x000fe20000000000 */
[----:B------:R-:W-:Y:S02]  /*3a30*/  @!P1 LOP3.LUT R24, R24, 0x7f800000, RZ, 0xfc, !PT ;  /* 0x7f80000018189812 */ /* 0x000fe400078efcff */
[----:B------:R-:W-:Y:S01]  /*3a40*/  FSETP.NEU.AND P0, PT, R12, 1, PT ;  /* 0x3f8000000c00780b */ /* 0x000fe20003f0d000 */
[----:B------:R-:W-:Y:S01]  /*3a50*/  FADD R27, R25, R25 ;  /* 0x00000019191b7221 */ /* 0x000fe20000000000 */
[----:B------:R-:W1:Y:S01]  /*3a60*/  MUFU.RCP R0, R0 ;  /* 0x0000000000007308 */ /* 0x000e620000001000 */
[----:B------:R-:W-:-:S02]  /*3a70*/  @!P1 FSEL R13, R24, +INF , !P3 ;  /* 0x7f800000180d9808 */ /* 0x000fc40005800000 */
[----:B-1----:R-:W-:Y:S01]  /*3a80*/  FMUL R12, R0, R27 ;  /* 0x0000001b000c7220 */ /* 0x002fe20000400000 */
[----:B------:R-:W-:Y:S07]  /*3a90*/  @!P4 BRA `(.L_x_19) ;  /* 0x000000000014c947 */ /* 0x000fee0003800000 */
[----:B------:R-:W-:-:S13]  /*3aa0*/  FSETP.NAN.FTZ.AND P1, PT, |R20|, |R20|, PT ;  /* 0x400000141400720b */ /* 0x000fda0003f38200 */
[----:B------:R-:W-:Y:S01]  /*3ab0*/  @P1 FADD R13, R20, -0.3333333432674407959 ;  /* 0xbeaaaaab140d1421 */ /* 0x000fe20000000000 */
[----:B------:R-:W-:Y:S06]  /*3ac0*/  @P1 BRA `(.L_x_19) ;  /* 0x0000000000081947 */ /* 0x000fec0003800000 */
[----:B------:R-:W-:-:S13]  /*3ad0*/  FSETP.NEU.AND P1, PT, R22, +INF , PT ;  /* 0x7f8000001600780b */ /* 0x000fda0003f2d000 */
[----:B------:R-:W-:-:S07]  /*3ae0*/  @!P1 MOV R13, RZ ;  /* 0x000000ff000d9202 */ /* 0x000fce0000000f00 */
.L_x_19:
[----:B------:R-:W-:Y:S05]  /*3af0*/  BSYNC B0 ;  /* 0x0000000000007941 */ /* 0x000fea0003800000 */
.L_x_18:
[----:B------:R-:W-:Y:S01]  /*3b00*/  FMUL R22, R12, R12 ;  /* 0x0000000c0c167220 */ /* 0x000fe20000400000 */
[----:B------:R-:W-:Y:S01]  /*3b10*/  FSETP.NEU.AND P1, PT, R20, 1, PT ;  /* 0x3f8000001400780b */ /* 0x000fe20003f2d000 */
[----:B------:R-:W-:Y:S02]  /*3b20*/  BSSY B0, `(.L_x_20) ;  /* 0x000005b000007945 */ /* 0x000fe40003800000 */
[----:B------:R-:W-:-:S04]  /*3b30*/  FFMA.FTZ R29, R22, R9, 0.01249298732727766037 ;  /* 0x3c4caf63161d7423 */ /* 0x000fc80000010009 */
[----:B------:R-:W-:-:S04]  /*3b40*/  FFMA.FTZ R29, R22, R29, 0.083333469927310943604 ;  /* 0x3daaaabd161d7423 */ /* 0x000fc8000001001d */
[----:B------:R-:W-:Y:S01]  /*3b50*/  FMUL.FTZ R29, R22, R29 ;  /* 0x0000001d161d7220 */ /* 0x000fe20000410000 */
[----:B------:R-:W-:-:S03]  /*3b60*/  FFMA R22, -R0, R27, R25 ;  /* 0x0000001b00167223 */ /* 0x000fc60000000119 */
[----:B------:R-:W-:Y:S01]  /*3b70*/  FMUL.FTZ R29, R12, R29 ;  /* 0x0000001d0c1d7220 */ /* 0x000fe20000410000 */
[----:B------:R-:W-:-:S03]  /*3b80*/  FADD R22, R22, R22 ;  /* 0x0000001616167221 */ /* 0x000fc60000000000 */
[CC--:B------:R-:W-:Y:S01]  /*3b90*/  FFMA R20, R0.reuse, R27.reuse, R29 ;  /* 0x0000001b00147223 */ /* 0x0c0fe2000000001d */
[----:B------:R-:W-:Y:S01]  /*3ba0*/  FFMA.FTZ R25, R25, -R12, R22 ;  /* 0x8000000c19197223 */ /* 0x000fe20000010016 */
[----:B------:R-:W-:Y:S02]  /*3bb0*/  SHF.R.U32.HI R12, RZ, 0x17, R23 ;  /* 0x00000017ff0c7819 */ /* 0x000fe40000011617 */
[C---:B------:R-:W-:Y:S01]  /*3bc0*/  FFMA R22, R0.reuse, R27, -R20 ;  /* 0x0000001b00167223 */ /* 0x040fe20000000814 */
[----:B------:R-:W-:Y:S01]  /*3bd0*/  FMUL.FTZ R25, R0, R25 ;  /* 0x0000001900197220 */ /* 0x000fe20000410000 */
[----:B------:R-:W-:Y:S02]  /*3be0*/  I2FP.F32.U32 R12, R12 ;  /* 0x0000000c000c7245 */ /* 0x000fe40000201000 */
[----:B------:R-:W-:-:S03]  /*3bf0*/  FADD R22, R29, R22 ;  /* 0x000000161d167221 */ /* 0x000fc60000000000 */
[----:B------:R-:W-:Y:S01]  /*3c00*/  FADD R12, R12, -127 ;  /* 0xc2fe00000c0c7421 */ /* 0x000fe20000000000 */
[----:B------:R-:W-:-:S03]  /*3c10*/  FADD R25, R25, R22 ;  /* 0x0000001619197221 */ /* 0x000fc60000000000 */
[----:B------:R-:W-:Y:S01]  /*3c20*/  @P2 FADD R12, R12, 1 ;  /* 0x3f8000000c0c2421 */ /* 0x000fe20000000000 */
[----:B------:R-:W-:-:S03]  /*3c30*/  FADD R27, R20, R25 ;  /* 0x00000019141b7221 */ /* 0x000fc60000000000 */
[----:B------:R-:W-:Y:S01]  /*3c40*/  FMUL.FTZ R0, R12, 0.693145751953125 ;  /* 0x3f3172000c007820 */ /* 0x000fe20000410000 */
[----:B------:R-:W-:Y:S01]  /*3c50*/  FADD R20, R20, -R27 ;  /* 0x8000001b14147221 */ /* 0x000fe20000000000 */
[----:B------:R-:W-:Y:S02]  /*3c60*/  FMUL.FTZ R12, R12, 1.428606765330187045e-06 ;  /* 0x35bfbe8e0c0c7820 */ /* 0x000fe40000410000 */
[----:B------:R-:W-:Y:S01]  /*3c70*/  FADD R29, R27, R0 ;  /* 0x000000001b1d7221 */ /* 0x000fe20000000000 */
[----:B------:R-:W-:-:S03]  /*3c80*/  FADD R20, R25, R20 ;  /* 0x0000001419147221 */ /* 0x000fc60000000000 */
        /* <DEDUP_REMOVED lines=8> */
[----:B------:R-:W-:Y:S01]  /*3d10*/  FFMA.FTZ R27, R25, -0.3333333432674407959, -R12 ;  /* 0xbeaaaaab191b7823 */ /* 0x000fe2000001080c */
[----:B------:R-:W-:-:S03]  /*3d20*/  FMUL R29, R21, R10 ;  /* 0x0000000a151d7220 */ /* 0x000fc60000400000 */
[----:B------:R-:W-:Y:S01]  /*3d30*/  FFMA.FTZ R0, R0, -0.3333333432674407959, R27 ;  /* 0xbeaaaaab00007823 */ /* 0x000fe2000001001b */
[----:B------:R-:W-:-:S03]  /*3d40*/  FFMA R29, R29, -R14, 1 ;  /* 0x3f8000001d1d7423 */ /* 0x000fc6000000080e */
        /* <DEDUP_REMOVED lines=26> */
[----:B------:R-:W-:-:S03]  /*3ef0*/  ISETP.NE.OR P5, PT, R27, 0x42b17218, !P4 ;  /* 0x42b172181b00780c */ /* 0x000fc600067a5670 */
[----:B------:R-:W1:Y:S06]  /*3f00*/  MUFU.RCP R0, R24 ;  /* 0x0000001800007308 */ /* 0x000e6c0000001000 */
[----:B------:R-:W-:Y:S01]  /*3f10*/  @P4 FADD.FTZ R12, R12, -R27 ;  /* 0x8000001b0c0c4221 */ /* 0x000fe20000010000 */
[----:B------:R-:W-:-:S03]  /*3f20*/  FADD R27, R20, -1 ;  /* 0xbf800000141b7421 */ /* 0x000fc60000000000 */
[----:B------:R-:W-:Y:S01]  /*3f30*/  @P4 FADD.FTZ R25, R25, R12 ;  /* 0x0000000c19194221 */ /* 0x000fe20000010000 */
[--C-:B------:R-:W-:Y:S01]  /*3f40*/  FADD R21, R27, R27.reuse ;  /* 0x0000001b1b157221 */ /* 0x100fe20000000000 */
[----:B------:R-:W-:Y:S02]  /*3f50*/  MOV R12, 0x7f800000 ;  /* 0x7f800000000c7802 */ /* 0x000fe40000000f00 */
[----:B------:R-:W-:Y:S01]  /*3f60*/  @!P5 FADD R25, R25, 7.62939453125e-06 ;  /* 0x370000001919d421 */ /* 0x000fe20000000000 */
[----:B-1----:R-:W-:-:S03]  /*3f70*/  FFMA R28, -R0, R21, R27 ;  /* 0x00000015001c7223 */ /* 0x002fc6000000011b */
[----:B------:R-:W-:Y:S01]  /*3f80*/  @P4 FFMA.FTZ R12, R26, R25, R26 ;  /* 0x000000191a0c4223 */ /* 0x000fe2000001001a */
[----:B------:R-:W-:Y:S01]  /*3f90*/  FMUL R26, R0, R21 ;  /* 0x00000015001a7220 */ /* 0x000fe20000400000 */
[----:B------:R-:W-:Y:S01]  /*3fa0*/  FSETP.NEU.AND P4, PT, R7, RZ, PT ;  /* 0x000000ff0700720b */ /* 0x000fe20003f8d000 */
[----:B------:R-:W-:Y:S02]  /*3fb0*/  FADD R28, R28, R28 ;  /* 0x0000001c1c1c7221 */ /* 0x000fe40000000000 */
[-C--:B------:R-:W-:Y:S02]  /*3fc0*/  FMUL R20, R26, R26.reuse ;  /* 0x0000001a1a147220 */ /* 0x080fe40000400000 */
[----:B------:R-:W-:Y:S02]  /*3fd0*/  FFMA.FTZ R27, R27, -R26, R28 ;  /* 0x8000001a1b1b7223 */ /* 0x000fe4000001001c */
[----:B------:R-:W-:-:S04]  /*3fe0*/  FFMA.FTZ R25, R20, R9, 0.01249298732727766037 ;  /* 0x3c4caf6314197423 */ /* 0x000fc80000010009 */
[----:B------:R-:W-:-:S04]  /*3ff0*/  FFMA.FTZ R25, R20, R25, 0.083333469927310943604 ;  /* 0x3daaaabd14197423 */ /* 0x000fc80000010019 */
[----:B------:R-:W-:Y:S01]  /*4000*/  FMUL.FTZ R25, R20, R25 ;  /* 0x0000001914197220 */ /* 0x000fe20000410000 */
[----:B------:R-:W-:-:S03]  /*4010*/  FADD R20, R23, 0.3333333432674407959 ;  /* 0x3eaaaaab17147421 */ /* 0x000fc60000000000 */
[----:B------:R-:W-:Y:S02]  /*4020*/  FMUL.FTZ R25, R26, R25 ;  /* 0x000000191a197220 */ /* 0x000fe40000410000 */
[----:B------:R-:W-:Y:S01]  /*4030*/  ISETP.GE.AND P5, PT, R20, 0x7f800000, PT ;  /* 0x7f8000001400780c */ /* 0x000fe20003fa6270 */
[----:B------:R-:W-:-:S05]  /*4040*/  @!P4 FADD R20, R7, R7 ;  /* 0x000000070714c221 */ /* 0x000fca0000000000 */
[----:B------:R-:W-:-:S04]  /*4050*/  @!P4 LOP3.LUT R20, R20, 0x7f800000, RZ, 0xfc, !PT ;  /* 0x7f8000001414c812 */ /* 0x000fc800078efcff */
[----:B------:R-:W-:-:S03]  /*4060*/  @!P4 FSEL R12, R20, +INF , !P3 ;  /* 0x7f800000140cc808 */ /* 0x000fc60005800000 */
[----:B------:R-:W-:Y:S05]  /*4070*/  @!P5 BRA `(.L_x_21) ;  /* 0x000000000014d947 */ /* 0x000fea0003800000 */
[----:B------:R-:W-:-:S13]  /*4080*/  FSETP.NAN.FTZ.AND P4, PT, |R7|, |R7|, PT ;  /* 0x400000070700720b */ /* 0x000fda0003f98200 */
[----:B------:R-:W-:Y:S01]  /*4090*/  @P4 FADD R12, R7, -0.3333333432674407959 ;  /* 0xbeaaaaab070c4421 */ /* 0x000fe20000000000 */
[----:B------:R-:W-:Y:S06]  /*40a0*/  @P4 BRA `(.L_x_21) ;  /* 0x0000000000084947 */ /* 0x000fec0003800000 */
[----:B------:R-:W-:-:S13]  /*40b0*/  FSETP.NEU.AND P4, PT, R23, +INF , PT ;  /* 0x7f8000001700780b */ /* 0x000fda0003f8d000 */
[----:B------:R-:W-:-:S07]  /*40c0*/  @!P4 MOV R12, RZ ;  /* 0x000000ff000cc202 */ /* 0x000fce0000000f00 */
.L_x_21:
[----:B------:R-:W-:Y:S05]  /*40d0*/  BSYNC B0 ;  /* 0x0000000000007941 */ /* 0x000fea0003800000 */
.L_x_20:
[----:B------:R-:W-:Y:S01]  /*40e0*/  SHF.R.U32.HI R20, RZ, 0x17, R22 ;  /* 0x00000017ff147819 */ /* 0x000fe20000011616 */
[C---:B------:R-:W-:Y:S01]  /*40f0*/  FFMA R23, R0.reuse, R21, R25 ;  /* 0x0000001500177223 */ /* 0x040fe20000000019 */
[----:B------:R-:W-:Y:S01]  /*4100*/  FMUL.FTZ R27, R0, R27 ;  /* 0x0000001b001b7220 */ /* 0x000fe20000410000 */
[----:B------:R-:W-:Y:S01]  /*4110*/  FSETP.NEU.AND P4, PT, R10, RZ, PT ;  /* 0x000000ff0a00720b */ /* 0x000fe20003f8d000 */
[----:B------:R-:W-:Y:S01]  /*4120*/  BSSY B0, `(.L_x_22) ;  /* 0x0000040000007945 */ /* 0x000fe20003800000 */
[----:B------:R-:W-:Y:S01]  /*4130*/  I2FP.F32.U32 R20, R20 ;  /* 0x0000001400147245 */ /* 0x000fe20000201000 */
[----:B------:R-:W-:Y:S01]  /*4140*/  FFMA R24, R0, R21, -R23 ;  /* 0x0000001500187223 */ /* 0x000fe20000000817 */
[----:B------:R-:W-:Y:S02]  /*4150*/  FSEL R11, R11, 1, P0 ;  /* 0x3f8000000b0b7808 */ /* 0x000fe40000000000 */
[----:B------:R-:W-:Y:S01]  /*4160*/  FSETP.NEU.AND P0, PT, R7, 1, PT ;  /* 0x3f8000000700780b */ /* 0x000fe20003f0d000 */
[----:B------:R-:W-:Y:S01]  /*4170*/  FADD R20, R20, -127 ;  /* 0xc2fe000014147421 */ /* 0x000fe20000000000 */
[----:B------:R-:W-:-:S02]  /*4180*/  FADD R24, R25, R24 ;  /* 0x0000001819187221 */ /* 0x000fc40000000000 */
[----:B------:R-:W-:Y:S01]  /*4190*/  FSEL R12, R12, 1, P0 ;  /* 0x3f8000000c0c7808 */ /* 0x000fe20000000000 */
        /* <DEDUP_REMOVED lines=24> */
[----:B-1----:R-:W-:Y:S01]  /*4320*/  FADD R21, R22, 0.3333333432674407959 ;  /* 0x3eaaaaab16157421 */ /* 0x002fe20000000000 */
[----:B--2---:R-:W-:-:S05]  /*4330*/  FADD.FTZ R23, |R24|, -RZ ;  /* 0x800000ff18177221 */ /* 0x004fca0000010200 */
[----:B------:R-:W-:Y:S02]  /*4340*/  FSETP.GT.AND P2, PT, R23, 126, PT ;  /* 0x42fc00001700780b */ /* 0x000fe40003f44000 */
[----:B------:R-:W-:-:S04]  /*4350*/  LOP3.LUT R23, R17, 0x80000000, R24, 0xb8, !PT ;  /* 0x8000000011177812 */ /* 0x000fc800078eb818 */
[----:B------:R-:W-:Y:S02]  /*4360*/  FSEL R23, R23, R24, P2 ;  /* 0x0000001817177208 */ /* 0x000fe40001000000 */
[----:B------:R-:W-:Y:S01]  /*4370*/  ISETP.GE.AND P2, PT, R21, 0x7f800000, PT ;  /* 0x7f8000001500780c */ /* 0x000fe20003f46270 */
[C---:B------:R-:W-:Y:S01]  /*4380*/  @!P4 FADD R21, R10.reuse, R10 ;  /* 0x0000000a0a15c221 */ /* 0x040fe20000000000 */
[----:B------:R-:W-:Y:S01]  /*4390*/  FSEL R24, R13, 1, P1 ;  /* 0x3f8000000d187808 */ /* 0x000fe20000800000 */
[----:B------:R-:W-:Y:S01]  /*43a0*/  FFMA.FTZ R0, R23, -0.69314718246459960938, R0 ;  /* 0xbf31721817007823 */ /* 0x000fe20000010000 */
[----:B------:R-:W-:Y:S02]  /*43b0*/  FSETP.NEU.AND P1, PT, R10, 1, PT ;  /* 0x3f8000000a00780b */ /* 0x000fe40003f2d000 */
[----:B------:R-:W-:Y:S01]  /*43c0*/  @!P4 LOP3.LUT R21, R21, 0x7f800000, RZ, 0xfc, !PT ;  /* 0x7f8000001515c812 */ /* 0x000fe200078efcff */
[C---:B------:R-:W-:Y:S01]  /*43d0*/  FFMA.FTZ R0, R23.reuse, 1.9046542121259335545e-09, R0 ;  /* 0x3102e30817007823 */ /* 0x040fe20000010000 */
[----:B------:R-:W-:Y:S01]  /*43e0*/  FADD R23, R23, 12583039 ;  /* 0x4b40007f17177421 */ /* 0x000fe20000000000 */
[----:B------:R-:W-:-:S02]  /*43f0*/  FADD R11, R11, R24 ;  /* 0x000000180b0b7221 */ /* 0x000fc40000000000 */
        /* <DEDUP_REMOVED lines=9> */
[----:B------:R-:W-:-:S04]  /*4490*/  @!P6 FADD R20, R20, 7.62939453125e-06 ;  /* 0x370000001414e421 */ /* 0x000fc80000000000 */
[----:B------:R-:W-:Y:S01]  /*44a0*/  @P5 FFMA.FTZ R0, R23, R20, R23 ;  /* 0x0000001417005223 */ /* 0x000fe20000010017 */
[----:B------:R-:W-:Y:S01]  /*44b0*/  @!P4 FSEL R0, R21, +INF , !P3 ;  /* 0x7f8000001500c808 */ /* 0x000fe20005800000 */
[----:B------:R-:W-:Y:S06]  /*44c0*/  @!P2 BRA `(.L_x_23) ;  /* 0x000000000014a947 */ /* 0x000fec0003800000 */
[----:B------:R-:W-:-:S13]  /*44d0*/  FSETP.NAN.FTZ.AND P0, PT, |R10|, |R10|, PT ;  /* 0x4000000a0a00720b */ /* 0x000fda0003f18200 */
[----:B------:R-:W-:Y:S01]  /*44e0*/  @P0 FADD R0, R10, -0.3333333432674407959 ;  /* 0xbeaaaaab0a000421 */ /* 0x000fe20000000000 */
[----:B------:R-:W-:Y:S06]  /*44f0*/  @P0 BRA `(.L_x_23) ;  /* 0x0000000000080947 */ /* 0x000fec0003800000 */
[----:B------:R-:W-:-:S13]  /*4500*/  FSETP.NEU.AND P0, PT, R22, +INF , PT ;  /* 0x7f8000001600780b */ /* 0x000fda0003f0d000 */
[----:B------:R-:W-:-:S07]  /*4510*/  @!P0 MOV R0, RZ ;  /* 0x000000ff00008202 */ /* 0x000fce0000000f00 */
.L_x_23:
[----:B------:R-:W-:Y:S05]  /*4520*/  BSYNC B0 ;  /* 0x0000000000007941 */ /* 0x000fea0003800000 */
.L_x_22:
[----:B------:R-:W-:Y:S01]  /*4530*/  FSEL R0, R0, 1, P1 ;  /* 0x3f80000000007808 */ /* 0x000fe20000800000 */
[----:B------:R-:W-:Y:S01]  /*4540*/  FADD R11, R11, R12 ;  /* 0x0000000c0b0b7221 */ /* 0x000fe20000000000 */
[----:B------:R-:W2:Y:S03]  /*4550*/  LDG.E.EL.64 R2, desc[UR6][R2.64] ;  /* 0x0000000602027981 */ /* 0x000ea6000c2e1b00 */
        /* <DEDUP_REMOVED lines=8> */
[----:B-1----:R-:W-:-:S05]  /*45e0*/  FMUL R7, R0, R7 ;  /* 0x0000000700077220 */ /* 0x002fca0000400000 */
        /* <DEDUP_REMOVED lines=9> */
[----:B------:R-:W-:-:S04]  /*4680*/  FFMA R0, R0, R11, -1 ;  /* 0xbf80000000007423 */ /* 0x000fc8000000000b */
[----:B------:R-:W-:-:S04]  /*4690*/  FFMA R0, R0, 0.3333333432674407959, RZ ;  /* 0x3eaaaaab00007823 */ /* 0x000fc800000000ff */
[----:B------:R-:W-:-:S04]  /*46a0*/  FADD R19, R19, R0 ;  /* 0x0000000013137221 */ /* 0x000fc80000000000 */
        /* <DEDUP_REMOVED lines=13> */
[----:B-1----:R-:W-:-:S04]  /*4780*/  FMUL R20, R10, R11 ;  /* 0x0000000b0a147220 */ /* 0x002fc80000400000 */
[----:B------:R-:W-:-:S04]  /*4790*/  FMUL R0, R20, R20 ;  /* 0x0000001414007220 */ /* 0x000fc80000400000 */
[----:B------:R-:W-:-:S04]  /*47a0*/  FFMA.FTZ R13, R0, R9, 0.01249298732727766037 ;  /* 0x3c4caf63000d7423 */ /* 0x000fc80000010009 */
[----:B------:R-:W-:-:S04]  /*47b0*/  FFMA.FTZ R13, R0, R13, 0.083333469927310943604 ;  /* 0x3daaaabd000d7423 */ /* 0x000fc8000001000d */
[----:B------:R-:W-:Y:S01]  /*47c0*/  FMUL.FTZ R13, R0, R13 ;  /* 0x0000000d000d7220 */ /* 0x000fe20000410000 */
[----:B------:R-:W-:-:S03]  /*47d0*/  FFMA R0, -R10, R11, R5 ;  /* 0x0000000b0a007223 */ /* 0x000fc60000000105 */
[----:B------:R-:W-:Y:S01]  /*47e0*/  FMUL.FTZ R13, R20, R13 ;  /* 0x0000000d140d7220 */ /* 0x000fe20000410000 */
[----:B------:R-:W-:Y:S01]  /*47f0*/  FADD R24, R0, R0 ;  /* 0x0000000000187221 */ /* 0x000fe20000000000 */
[----:B------:R-:W-:Y:S02]  /*4800*/  SHF.R.U32.HI R0, RZ, 0x17, R12 ;  /* 0x00000017ff007819 */ /* 0x000fe4000001160c */
[CC--:B------:R-:W-:Y:S01]  /*4810*/  FFMA R7, R10.reuse, R11.reuse, R13 ;  /* 0x0000000b0a077223 */ /* 0x0c0fe2000000000d */
[----:B------:R-:W-:Y:S01]  /*4820*/  FFMA.FTZ R5, R5, -R20, R24 ;  /* 0x8000001405057223 */ /* 0x000fe20000010018 */
[----:B------:R-:W-:Y:S02]  /*4830*/  I2FP.F32.U32 R0, R0 ;  /* 0x0000000000007245 */ /* 0x000fe40000201000 */
[C---:B------:R-:W-:Y:S01]  /*4840*/  FFMA R20, R10.reuse, R11, -R7 ;  /* 0x0000000b0a147223 */ /* 0x040fe20000000807 */
[----:B------:R-:W-:Y:S01]  /*4850*/  FMUL.FTZ R5, R10, R5 ;  /* 0x000000050a057220 */ /* 0x000fe20000410000 */
[----:B------:R-:W-:Y:S01]  /*4860*/  FADD R11, R8, -R19 ;  /* 0x80000013080b7221 */ /* 0x000fe20000000000 */
[----:B------:R-:W-:Y:S01]  /*4870*/  FADD R0, R0, -127 ;  /* 0xc2fe000000007421 */ /* 0x000fe20000000000 */
[----:B------:R-:W-:-:S02]  /*4880*/  FADD R20, R13, R20 ;  /* 0x000000140d147221 */ /* 0x000fc40000000000 */
[----:B------:R-:W-:Y:S01]  /*4890*/  FFMA R11, R11, -R14, 1 ;  /* 0x3f8000000b0b7423 */ /* 0x000fe2000000080e */
[----:B------:R-:W-:Y:S01]  /*48a0*/  @P0 FADD R0, R0, 1 ;  /* 0x3f80000000000421 */ /* 0x000fe20000000000 */
[----:B------:R-:W-:-:S03]  /*48b0*/  FADD R20, R5, R20 ;  /* 0x0000001405147221 */ /* 0x000fc60000000000 */
[C---:B------:R-:W-:Y:S01]  /*48c0*/  FMUL.FTZ R5, R0.reuse, 0.693145751953125 ;  /* 0x3f31720000057820 */ /* 0x040fe20000410000 */
[----:B------:R-:W-:Y:S01]  /*48d0*/  FADD R8, R7, R20 ;  /* 0x0000001407087221 */ /* 0x000fe20000000000 */
[C---:B------:R-:W-:Y:S01]  /*48e0*/  FSETP.GTU.AND P0, PT, R11.reuse, RZ, PT ;  /* 0x000000ff0b00720b */ /* 0x040fe20003f0c000 */
[----:B------:R-:W-:Y:S02]  /*48f0*/  FMUL.FTZ R0, R0, 1.428606765330187045e-06 ;  /* 0x35bfbe8e00007820 */ /* 0x000fe40000410000 */
[----:B------:R-:W-:Y:S01]  /*4900*/  FADD R10, R8, R5 ;  /* 0x00000005080a7221 */ /* 0x000fe20000000000 */
[----:B------:R-:W-:Y:S01]  /*4910*/  FSEL R23, R11, RZ, P0 ;  /* 0x000000ff0b177208 */ /* 0x000fe20000000000 */
[----:B------:R-:W-:Y:S02]  /*4920*/  FADD R7, R7, -R8 ;  /* 0x8000000807077221 */ /* 0x000fe40000000000 */
[----:B------:R-:W-:Y:S02]  /*4930*/  FADD R5, R5, -R10 ;  /* 0x8000000a05057221 */ /* 0x000fe40000000000 */
[----:B------:R-:W-:Y:S01]  /*4940*/  FADD R7, R20, R7 ;  /* 0x0000000714077221 */ /* 0x000fe20000000000 */
[----:B------:R-:W-:Y:S01]  /*4950*/  FADD.FTZ R20, |R23|, -RZ ;  /* 0x800000ff17147221 */ /* 0x000fe20000010200 */
[----:B------:R-:W-:-:S04]  /*4960*/  FADD R8, R8, R5 ;  /* 0x0000000508087221 */ /* 0x000fc80000000000 */
[----:B------:R-:W-:Y:S01]  /*4970*/  FADD R7, R7, R8 ;  /* 0x0000000807077221 */ /* 0x000fe20000000000 */
[----:B------:R-:W-:-:S03]  /*4980*/  LOP3.LUT R8, R20, 0x7fffff, RZ, 0xc0, !PT ;  /* 0x007fffff14087812 */ /* 0x000fc600078ec0ff */
[----:B------:R-:W-:Y:S01]  /*4990*/  FADD R5, R0, R7 ;  /* 0x0000000700057221 */ /* 0x000fe20000000000 */
[----:B------:R-:W-:-:S03]  /*49a0*/  LOP3.LUT R11, R8, 0x3f800000, RZ, 0xfc, !PT ;  /* 0x3f800000080b7812 */ /* 0x000fc600078efcff */
[----:B------:R-:W-:Y:S01]  /*49b0*/  FADD R8, R10, R5 ;  /* 0x000000050a087221 */ /* 0x000fe20000000000 */
[----:B------:R-:W-:-:S03]  /*49c0*/  FSETP.GT.AND P1, PT, R11, 1.4142135381698608398, PT ;  /* 0x3fb504f30b00780b */ /* 0x000fc60003f24000 */
[----:B------:R-:W-:Y:S01]  /*49d0*/  FADD R10, R10, -R8 ;  /* 0x800000080a0a7221 */ /* 0x000fe20000000000 */
[----:B------:R-:W-:-:S03]  /*49e0*/  FMUL.FTZ R7, R8, -0.3333333432674407959 ;  /* 0xbeaaaaab08077820 */ /* 0x000fc60000410000 */
[----:B------:R-:W-:Y:S01]  /*49f0*/  FADD R0, R5, R10 ;  /* 0x0000000a05007221 */ /* 0x000fe20000000000 */
[----:B------:R-:W-:-:S04]  /*4a00*/  FFMA.FTZ R5, R8, -0.3333333432674407959, -R7 ;  /* 0xbeaaaaab08057823 */ /* 0x000fc80000010807 */
[----:B------:R-:W-:Y:S01]  /*4a10*/  FFMA.FTZ R0, R0, -0.3333333432674407959, R5 ;  /* 0xbeaaaaab00007823 */ /* 0x000fe20000010005 */
[----:B------:R-:W-:-:S03]  /*4a20*/  @P1 FMUL R11, R11, 0.5 ;  /* 0x3f0000000b0b1820 */ /* 0x000fc60000400000 */
[----:B------:R-:W-:Y:S01]  /*4a30*/  FFMA.FTZ R8, RZ, R8, R0 ;  /* 0x00000008ff087223 */ /* 0x000fe20000010000 */
[C---:B------:R-:W-:Y:S01]  /*4a40*/  FADD R5, R11.reuse, 1 ;  /* 0x3f8000000b057421 */ /* 0x040fe20000000000 */
[----:B------:R-:W-:Y:S02]  /*4a50*/  FADD R28, R11, -1 ;  /* 0xbf8000000b1c7421 */ /* 0x000fe40000000000 */
[----:B------:R-:W-:Y:S02]  /*4a60*/  FADD.FTZ R10, R7, R8 ;  /* 0x00000008070a7221 */ /* 0x000fe40000010000 */
[----:B------:R-:W-:Y:S01]  /*4a70*/  FADD R24, R28, R28 ;  /* 0x0000001c1c187221 */ /* 0x000fe20000000000 */
[----:B------:R-:W1:Y:S02]  /*4a80*/  MUFU.RCP R5, R5 ;  /* 0x0000000500057308 */ /* 0x000e640000001000 */
[----:B------:R-:W-:-:S04]  /*4a90*/  ISETP.NE.AND P0, PT, R10, 0x42b17218, PT ;  /* 0x42b172180a00780c */ /* 0x000fc80003f05270 */
[----:B------:R-:W-:-:S05]  /*4aa0*/  FSEL R0, R10, 88.72283172607421875, P0 ;  /* 0x42b172170a007808 */ /* 0x000fca0000000000 */
[----:B------:R-:W-:Y:S01]  /*4ab0*/  FMUL.FTZ R11, R0, 1.4426950216293334961 ;  /* 0x3fb8aa3b000b7820 */ /* 0x000fe20000410000 */
[----:B-1----:R-:W-:-:S03]  /*4ac0*/  FMUL R21, R5, R24 ;  /* 0x0000001805157220 */ /* 0x002fc60000400000 */
[----:B------:R-:W1:Y:S01]  /*4ad0*/  FRND.TRUNC R26, R11 ;  /* 0x0000000b001a7307 */ /* 0x000e62000020d000 */
[----:B------:R-:W-:Y:S01]  /*4ae0*/  FFMA R25, -R5, R24, R28 ;  /* 0x0000001805197223 */ /* 0x000fe2000000011c */
[----:B------:R-:W-:-:S03]  /*4af0*/  FMUL R30, R21, R21 ;  /* 0x00000015151e7220 */ /* 0x000fc60000400000 */
[----:B------:R-:W-:Y:S01]  /*4b00*/  FADD R25, R25, R25 ;  /* 0x0000001919197221 */ /* 0x000fe20000000000 */
[----:B------:R-:W-:-:S03]  /*4b10*/  FFMA.FTZ R13, R30, R9, 0.01249298732727766037 ;  /* 0x3c4caf631e0d7423 */ /* 0x000fc60000010009 */
[----:B------:R-:W-:Y:S01]  /*4b20*/  FFMA.FTZ R28, R28, -R21, R25 ;  /* 0x800000151c1c7223 */ /* 0x000fe20000010019 */
[----:B------:R-:W-:-:S03]  /*4b30*/  FFMA.FTZ R13, R30, R13, 0.083333469927310943604 ;  /* 0x3daaaabd1e0d7423 */ /* 0x000fc6000001000d */
[----:B------:R-:W-:Y:S01]  /*4b40*/  FMUL.FTZ R28, R5, R28 ;  /* 0x0000001c051c7220 */ /* 0x000fe20000410000 */
[----:B------:R-:W-:Y:S01]  /*4b50*/  FMUL.FTZ R30, R30, R13 ;  /* 0x0000000d1e1e7220 */ /* 0x000fe20000410000 */
[----:B-1----:R-:W-:Y:S01]  /*4b60*/  FADD.FTZ R13, |R26|, -RZ ;  /* 0x800000ff1a0d7221 */ /* 0x002fe20000010200 */
[----:B------:R-:W-:Y:S02]  /*4b70*/  LOP3.LUT R11, R17, 0x80000000, R26, 0xb8, !PT ;  /* 0x80000000110b7812 */ /* 0x000fe400078eb81a */
[----:B------:R-:W-:Y:S02]  /*4b80*/  FMUL.FTZ R30, R21, R30 ;  /* 0x0000001e151e7220 */ /* 0x000fe40000410000 */
[----:B------:R-:W-:Y:S02]  /*4b90*/  FSETP.GT.AND P0, PT, R13, 126, PT ;  /* 0x42fc00000d00780b */ /* 0x000fe40003f04000 */
[----:B------:R-:W-:Y:S01]  /*4ba0*/  SHF.R.U32.HI R13, RZ, 0x17, R20 ;  /* 0x00000017ff0d7819 */ /* 0x000fe20000011614 */
[----:B------:R-:W-:Y:S01]  /*4bb0*/  FFMA R21, R5, R24, R30 ;  /* 0x0000001805157223 */ /* 0x000fe2000000001e */
[----:B------:R-:W-:-:S02]  /*4bc0*/  FSEL R11, R11, R26, P0 ;  /* 0x0000001a0b0b7208 */ /* 0x000fc40000000000 */
[----:B------:R-:W-:Y:S01]  /*4bd0*/  I2FP.F32.U32 R13, R13 ;  /* 0x0000000d000d7245 */ /* 0x000fe20000201000 */
[----:B------:R-:W-:Y:S02]  /*4be0*/  FFMA R25, R5, R24, -R21 ;  /* 0x0000001805197223 */ /* 0x000fe40000000815 */
[----:B------:R-:W-:Y:S02]  /*4bf0*/  FFMA.FTZ R0, R11, -0.69314718246459960938, R0 ;  /* 0xbf3172180b007823 */ /* 0x000fe40000010000 */
[----:B------:R-:W-:Y:S01]  /*4c00*/  FADD R25, R30, R25 ;  /* 0x000000191e197221 */ /* 0x000fe20000000000 */
[----:B------:R-:W-:Y:S01]  /*4c10*/  FADD R13, R13, -127 ;  /* 0xc2fe00000d0d7421 */ /* 0x000fe20000000000 */
[C---:B------:R-:W-:Y:S01]  /*4c20*/  FFMA.FTZ R0, R11.reuse, 1.9046542121259335545e-09, R0 ;  /* 0x3102e3080b007823 */ /* 0x040fe20000010000 */
[----:B------:R-:W-:Y:S01]  /*4c30*/  FADD R11, R11, 12583039 ;  /* 0x4b40007f0b0b7421 */ /* 0x000fe20000000000 */
[----:B------:R-:W-:Y:S01]  /*4c40*/  FADD R28, R28, R25 ;  /* 0x000000191c1c7221 */ /* 0x000fe20000000000 */
[----:B------:R-:W-:-:S03]  /*4c50*/  @P1 FADD R13, R13, 1 ;  /* 0x3f8000000d0d1421 */ /* 0x000fc60000000000 */
[----:B------:R-:W-:Y:S01]  /*4c60*/  FADD R24, R21, R28 ;  /* 0x0000001c15187221 */ /* 0x000fe20000000000 */
[C---:B------:R-:W-:Y:S01]  /*4c70*/  FMUL.FTZ R25, R13.reuse, 0.693145751953125 ;  /* 0x3f3172000d197820 */ /* 0x040fe20000410000 */
[----:B------:R-:W-:Y:S01]  /*4c80*/  FMUL.FTZ R13, R13, 1.428606765330187045e-06 ;  /* 0x35bfbe8e0d0d7820 */ /* 0x000fe20000410000 */
[----:B------:R-:W-:Y:S01]  /*4c90*/  SHF.L.U32 R11, R11, 0x17, RZ ;  /* 0x000000170b0b7819 */ /* 0x000fe200000006ff */
[----:B------:R-:W-:Y:S01]  /*4ca0*/  FADD R21, R21, -R24 ;  /* 0x8000001815157221 */ /* 0x000fe20000000000 */
[----:B------:R-:W-:-:S03]  /*4cb0*/  FADD R5, R24, R25 ;  /* 0x0000001918057221 */ /* 0x000fc60000000000 */
[----:B------:R-:W-:Y:S01]  /*4cc0*/  FADD R21, R28, R21 ;  /* 0x000000151c157221 */ /* 0x000fe20000000000 */
[----:B------:R-:W-:-:S04]  /*4cd0*/  FADD R25, R25, -R5 ;  /* 0x8000000519197221 */ /* 0x000fc80000000000 */
[----:B------:R-:W-:-:S04]  /*4ce0*/  FADD R24, R24, R25 ;  /* 0x0000001918187221 */ /* 0x000fc80000000000 */
[----:B------:R-:W-:Y:S01]  /*4cf0*/  FADD R24, R21, R24 ;  /* 0x0000001815187221 */ /* 0x000fe20000000000 */
[----:B------:R-:W-:-:S03]  /*4d00*/  FADD R21, R6, -R19 ;  /* 0x8000001306157221 */ /* 0x000fc60000000000 */
[----:B------:R-:W-:Y:S01]  /*4d10*/  FADD R24, R13, R24 ;  /* 0x000000180d187221 */ /* 0x000fe20000000000 */
[----:B------:R-:W-:Y:S01]  /*4d20*/  FMUL R13, R0, 1.4426950216293334961 ;  /* 0x3fb8aa3b000d7820 */ /* 0x000fe20000400000 */
[----:B------:R-:W-:Y:S02]  /*4d30*/  FFMA R25, R21, -R14, 1 ;  /* 0x3f80000015197423 */ /* 0x000fe4000000080e */
[----:B------:R-:W-:Y:S01]  /*4d40*/  FADD R21, R5, R24 ;  /* 0x0000001805157221 */ /* 0x000fe20000000000 */
[----:B------:R-:W1:Y:S02]  /*4d50*/  MUFU.EX2 R26, R13 ;  /* 0x0000000d001a7308 */ /* 0x000e640000000800 */
[----:B------:R-:W-:Y:S01]  /*4d60*/  FSETP.GTU.AND P0, PT, R25, RZ, PT ;  /* 0x000000ff1900720b */ /* 0x000fe20003f0c000 */
[----:B------:R-:W-:Y:S01]  /*4d70*/  FADD R5, R5, -R21 ;  /* 0x8000001505057221 */ /* 0x000fe20000000000 */
[----:B------:R-:W-:-:S03]  /*4d80*/  FMUL.FTZ R6, R21, -0.3333333432674407959 ;  /* 0xbeaaaaab15067820 */ /* 0x000fc60000410000 */
[----:B------:R-:W-:Y:S01]  /*4d90*/  FADD R0, R24, R5 ;  /* 0x0000000518007221 */ /* 0x000fe20000000000 */
[----:B------:R-:W-:Y:S01]  /*4da0*/  FFMA.FTZ R5, R21, -0.3333333432674407959, -R6 ;  /* 0xbeaaaaab15057823 */ /* 0x000fe20000010806 */
[----:B------:R-:W-:Y:S02]  /*4db0*/  FSEL R24, R25, RZ, P0 ;  /* 0x000000ff19187208 */ /* 0x000fe40000000000 */
[----:B------:R-:W-:Y:S01]  /*4dc0*/  MOV R25, 0x7f800000 ;  /* 0x7f80000000197802 */ /* 0x000fe20000000f00 */
[----:B------:R-:W-:Y:S02]  /*4dd0*/  FFMA.FTZ R0, R0, -0.3333333432674407959, R5 ;  /* 0xbeaaaaab00007823 */ /* 0x000fe40000010005 */
[----:B------:R-:W-:Y:S01]  /*4de0*/  FADD.FTZ R5, |R24|, -RZ ;  /* 0x800000ff18057221 */ /* 0x000fe20000010200 */
[----:B-1----:R-:W-:Y:S01]  /*4df0*/  FMUL R26, R11, R26 ;  /* 0x0000001a0b1a7220 */ /* 0x002fe20000400000 */
[----:B------:R-:W-:-:S03]  /*4e00*/  FFMA.FTZ R11, RZ, R21, R0 ;  /* 0x00000015ff0b7223 */ /* 0x000fc60000010000 */
[----:B------:R-:W-:Y:S01]  /*4e10*/  LOP3.LUT R0, R5, 0x7fffff, RZ, 0xc0, !PT ;  /* 0x007fffff05007812 */ /* 0x000fe200078ec0ff */
[----:B------:R-:W-:Y:S01]  /*4e20*/  FADD.FTZ R13, R6, R11 ;  /* 0x0000000b060d7221 */ /* 0x000fe20000010000 */
[----:B------:R-:W-:Y:S02]  /*4e30*/  FSETP.NEU.AND P0, PT, R26, +INF , PT ;  /* 0x7f8000001a00780b */ /* 0x000fe40003f0d000 */
[----:B------:R-:W-:Y:S02]  /*4e40*/  LOP3.LUT R21, R0, 0x3f800000, RZ, 0xfc, !PT ;  /* 0x3f80000000157812 */ /* 0x000fe400078efcff */
[----:B------:R-:W-:Y:S02]  /*4e50*/  ISETP.NE.AND P2, PT, R13, 0x42b17218, PT ;  /* 0x42b172180d00780c */ /* 0x000fe40003f45270 */
[----:B------:R-:W-:Y:S02]  /*4e60*/  ISETP.NE.OR P4, PT, R10, 0x42b17218, !P0 ;  /* 0x42b172180a00780c */ /* 0x000fe40004785670 */
[----:B------:R-:W-:-:S02]  /*4e70*/  FSETP.GT.AND P1, PT, R21, 1.4142135381698608398, PT ;  /* 0x3fb504f31500780b */ /* 0x000fc40003f24000 */
[----:B------:R-:W-:-:S03]  /*4e80*/  FSEL R0, R13, 88.72283172607421875, P2 ;  /* 0x42b172170d007808 */ /* 0x000fc60001000000 */
[----:B------:R-:W-:Y:S02]  /*4e90*/  @P0 FADD.FTZ R7, R7, -R10 ;  /* 0x8000000a07070221 */ /* 0x000fe40000010000 */
[----:B------:R-:W-:Y:S02]  /*4ea0*/  FMUL.FTZ R10, R0, 1.4426950216293334961 ;  /* 0x3fb8aa3b000a7820 */ /* 0x000fe40000410000 */
[----:B------:R-:W-:-:S04]  /*4eb0*/  @P0 FADD.FTZ R7, R8, R7 ;  /* 0x0000000708070221 */ /* 0x000fc80000010000 */
[----:B------:R-:W-:Y:S01]  /*4ec0*/  @!P4 FADD R7, R7, 7.62939453125e-06 ;  /* 0x370000000707c421 */ /* 0x000fe20000000000 */
[----:B------:R-:W1:Y:S01]  /*4ed0*/  FRND.TRUNC R10, R10 ;  /* 0x0000000a000a7307 */ /* 0x000e62000020d000 */
[----:B------:R-:W-:Y:S02]  /*4ee0*/  @P1 FMUL R21, R21, 0.5 ;  /* 0x3f00000015151820 */ /* 0x000fe40000400000 */
[----:B------:R-:W-:Y:S02]  /*4ef0*/  @P0 FFMA.FTZ R25, R26, R7, R26 ;  /* 0x000000071a190223 */ /* 0x000fe4000001001a */
[C---:B------:R-:W-:Y:S01]  /*4f00*/  FADD R7, R21.reuse, 1 ;  /* 0x3f80000015077421 */ /* 0x040fe20000000000 */
[----:B------:R-:W-:-:S05]  /*4f10*/  FADD R26, R21, -1 ;  /* 0xbf800000151a7421 */ /* 0x000fca0000000000 */
[----:B------:R-:W3:Y:S01]  /*4f20*/  MUFU.RCP R7, R7 ;  /* 0x0000000700077308 */ /* 0x000ee20000001000 */
[----:B-1----:R-:W-:Y:S01]  /*4f30*/  FADD.FTZ R8, |R10|, -RZ ;  /* 0x800000ff0a087221 */ /* 0x002fe20000010200 */
[----:B------:R-:W-:-:S04]  /*4f40*/  LOP3.LUT R21, R17, 0x80000000, R10, 0xb8, !PT ;  /* 0x8000000011157812 */ /* 0x000fc800078eb80a */
[----:B------:R-:W-:Y:S01]  /*4f50*/  FSETP.GT.AND P0, PT, R8, 126, PT ;  /* 0x42fc00000800780b */ /* 0x000fe20003f04000 */
[----:B------:R-:W-:-:S03]  /*4f60*/  FADD R8, R26, R26 ;  /* 0x0000001a1a087221 */ /* 0x000fc60000000000 */
[----:B------:R-:W-:Y:S01]  /*4f70*/  FSEL R21, R21, R10, P0 ;  /* 0x0000000a15157208 */ /* 0x000fe20000000000 */
[CC--:B---3--:R-:W-:Y:S01]  /*4f80*/  FMUL R27, R7.reuse, R8.reuse ;  /* 0x00000008071b7220 */ /* 0x0c8fe20000400000 */
[----:B------:R-:W-:-:S03]  /*4f90*/  FFMA R28, -R7, R8, R26 ;  /* 0x00000008071c7223 */ /* 0x000fc6000000011a */
[----:B------:R-:W-:Y:S01]  /*4fa0*/  FFMA.FTZ R0, R21, -0.69314718246459960938, R0 ;  /* 0xbf31721815007823 */ /* 0x000fe20000010000 */
[----:B------:R-:W-:-:S03]  /*4fb0*/  FMUL R10, R27, R27 ;  /* 0x0000001b1b0a7220 */ /* 0x000fc60000400000 */
[C---:B------:R-:W-:Y:S01]  /*4fc0*/  FFMA.FTZ R0, R21.reuse, 1.9046542121259335545e-09, R0 ;  /* 0x3102e30815007823 */ /* 0x040fe20000010000 */
[----:B------:R-:W-:Y:S01]  /*4fd0*/  FFMA.FTZ R29, R10, R9, 0.01249298732727766037 ;  /* 0x3c4caf630a1d7423 */ /* 0x000fe20000010009 */
[----:B------:R-:W-:Y:S02]  /*4fe0*/  FADD R21, R21, 12583039 ;  /* 0x4b40007f15157421 */ /* 0x000fe40000000000 */
[----:B------:R-:W-:Y:S01]  /*4ff0*/  FMUL R0, R0, 1.4426950216293334961 ;  /* 0x3fb8aa3b00007820 */ /* 0x000fe20000400000 */
[----:B------:R-:W-:-:S04]  /*5000*/  FFMA.FTZ R29, R10, R29, 0.083333469927310943604 ;  /* 0x3daaaabd0a1d7423 */ /* 0x000fc8000001001d */
[----:B------:R-:W-:Y:S01]  /*5010*/  FMUL.FTZ R10, R10, R29 ;  /* 0x0000001d0a0a7220 */ /* 0x000fe20000410000 */
[----:B------:R-:W-:-:S03]  /*5020*/  FADD R29, R28, R28 ;  /* 0x0000001c1c1d7221 */ /* 0x000fc60000000000 */
[----:B------:R-:W-:Y:S01]  /*5030*/  FMUL.FTZ R10, R27, R10 ;  /* 0x0000000a1b0a7220 */ /* 0x000fe20000410000 */
[----:B------:R-:W-:Y:S02]  /*5040*/  FFMA.FTZ R26, R26, -R27, R29 ;  /* 0x8000001b1a1a7223 */ /* 0x000fe4000001001d */
[----:B------:R-:W1:Y:S01]  /*5050*/  MUFU.EX2 R27, R0 ;  /* 0x00000000001b7308 */ /* 0x000e620000000800 */
[C---:B------:R-:W-:Y:S01]  /*5060*/  FFMA R28, R7.reuse, R8, R10 ;  /* 0x00000008071c7223 */ /* 0x040fe2000000000a */
[----:B------:R-:W-:-:S03]  /*5070*/  FMUL.FTZ R26, R7, R26 ;  /* 0x0000001a071a7220 */ /* 0x000fc60000410000 */
[----:B------:R-:W-:Y:S01]  /*5080*/  FFMA R7, R7, R8, -R28 ;  /* 0x0000000807077223 */ /* 0x000fe2000000081c */
[----:B------:R-:W-:-:S03]  /*5090*/  SHF.L.U32 R8, R21, 0x17, RZ ;  /* 0x0000001715087819 */ /* 0x000fc600000006ff */
[----:B------:R-:W-:Y:S01]  /*50a0*/  FADD R21, R10, R7 ;  /* 0x000000070a157221 */ /* 0x000fe20000000000 */
[----:B------:R-:W-:-:S03]  /*50b0*/  SHF.R.U32.HI R7, RZ, 0x17, R5 ;  /* 0x00000017ff077819 */ /* 0x000fc60000011605 */
[----:B------:R-:W-:Y:S01]  /*50c0*/  FADD R21, R26, R21 ;  /* 0x000000151a157221 */ /* 0x000fe20000000000 */
[----:B------:R-:W-:Y:S01]  /*50d0*/  I2FP.F32.U32 R7, R7 ;  /* 0x0000000700077245 */ /* 0x000fe20000201000 */
[----:B-1----:R-:W-:Y:S02]  /*50e0*/  FMUL R8, R8, R27 ;  /* 0x0000001b08087220 */ /* 0x002fe40000400000 */
[----:B------:R-:W-:Y:S02]  /*50f0*/  FADD R27, R28, R21 ;  /* 0x000000151c1b7221 */ /* 0x000fe40000000000 */
[----:B------:R-:W-:Y:S01]  /*5100*/  FADD R7, R7, -127 ;  /* 0xc2fe000007077421 */ /* 0x000fe20000000000 */
[----:B------:R-:W-:Y:S01]  /*5110*/  FSETP.NEU.AND P0, PT, R8, +INF , PT ;  /* 0x7f8000000800780b */ /* 0x000fe20003f0d000 */
[----:B------:R-:W-:Y:S02]  /*5120*/  FADD R28, R28, -R27 ;  /* 0x8000001b1c1c7221 */ /* 0x000fe40000000000 */
[----:B------:R-:W-:-:S02]  /*5130*/  @P1 FADD R7, R7, 1 ;  /* 0x3f80000007071421 */ /* 0x000fc40000000000 */
[----:B------:R-:W-:Y:S02]  /*5140*/  FADD R28, R21, R28 ;  /* 0x0000001c151c7221 */ /* 0x000fe40000000000 */
[C---:B------:R-:W-:Y:S01]  /*5150*/  FMUL.FTZ R0, R7.reuse, 0.693145751953125 ;  /* 0x3f31720007007820 */ /* 0x040fe20000410000 */
[----:B------:R-:W-:-:S03]  /*5160*/  FMUL.FTZ R7, R7, 1.428606765330187045e-06 ;  /* 0x35bfbe8e07077820 */ /* 0x000fc60000410000 */
        /* <DEDUP_REMOVED lines=13> */
[----:B------:R-:W-:Y:S01]  /*5240*/  ISETP.NE.AND P1, PT, R21, 0x42b17218, PT ;  /* 0x42b172181500780c */ /* 0x000fe20003f25270 */
[----:B------:R-:W-:-:S03]  /*5250*/  FADD R27, R4, -R19 ;  /* 0x80000013041b7221 */ /* 0x000fc60000000000 */
[----:B------:R-:W-:Y:S01]  /*5260*/  FSEL R0, R21, 88.72283172607421875, P1 ;  /* 0x42b1721715007808 */ /* 0x000fe20000800000 */
[----:B------:R-:W-:Y:S01]  /*5270*/  @P0 FADD.FTZ R6, R6, -R13 ;  /* 0x8000000d06060221 */ /* 0x000fe20000010000 */
[----:B------:R-:W-:Y:S01]  /*5280*/  ISETP.NE.OR P2, PT, R13, 0x42b17218, !P0 ;  /* 0x42b172180d00780c */ /* 0x000fe20004745670 */
[----:B------:R-:W-:Y:S02]  /*5290*/  FFMA R27, R27, -R14, 1 ;  /* 0x3f8000001b1b7423 */ /* 0x000fe4000000080e */
[----:B------:R-:W-:-:S04]  /*52a0*/  FMUL.FTZ R13, R0, 1.4426950216293334961 ;  /* 0x3fb8aa3b000d7820 */ /* 0x000fc80000410000 */
[----:B------:R-:W1:Y:S01]  /*52b0*/  FRND.TRUNC R28, R13 ;  /* 0x0000000d001c7307 */ /* 0x000e62000020d000 */
[----:B------:R-:W-:Y:S01]  /*52c0*/  FSETP.GTU.AND P1, PT, R27, RZ, PT ;  /* 0x000000ff1b00720b */ /* 0x000fe20003f2c000 */
[----:B------:R-:W-:-:S03]  /*52d0*/  @P0 FADD.FTZ R11, R11, R6 ;  /* 0x000000060b0b0221 */ /* 0x000fc60000010000 */
[----:B------:R-:W-:Y:S01]  /*52e0*/  FSEL R26, R27, RZ, P1 ;  /* 0x000000ff1b1a7208 */ /* 0x000fe20000800000 */
[----:B------:R-:W-:Y:S01]  /*52f0*/  @!P2 FADD R11, R11, 7.62939453125e-06 ;  /* 0x370000000b0ba421 */ /* 0x000fe20000000000 */
[----:B------:R-:W-:-:S03]  /*5300*/  MOV R27, 0x7f800000 ;  /* 0x7f800000001b7802 */ /* 0x000fc60000000f00 */
[----:B------:R-:W-:Y:S01]  /*5310*/  FADD.FTZ R4, |R26|, -RZ ;  /* 0x800000ff1a047221 */ /* 0x000fe20000010200 */
[----:B------:R-:W-:Y:S01]  /*5320*/  @P0 FFMA.FTZ R27, R8, R11, R8 ;  /* 0x0000000b081b0223 */ /* 0x000fe20000010008 */
[----:B-1----:R-:W-:-:S03]  /*5330*/  FADD.FTZ R6, |R28|, -RZ ;  /* 0x800000ff1c067221 */ /* 0x002fc60000010200 */
[----:B------:R-:W-:Y:S02]  /*5340*/  LOP3.LUT R8, R4, 0x7fffff, RZ, 0xc0, !PT ;  /* 0x007fffff04087812 */ /* 0x000fe400078ec0ff */
[----:B------:R-:W-:Y:S02]  /*5350*/  LOP3.LUT R11, R17, 0x80000000, R28, 0xb8, !PT ;  /* 0x80000000110b7812 */ /* 0x000fe400078eb81c */
[----:B------:R-:W-:Y:S02]  /*5360*/  FSETP.GT.AND P0, PT, R6, 126, PT ;  /* 0x42fc00000600780b */ /* 0x000fe40003f04000 */
[----:B------:R-:W-:Y:S02]  /*5370*/  LOP3.LUT R29, R8, 0x3f800000, RZ, 0xfc, !PT ;  /* 0x3f800000081d7812 */ /* 0x000fe400078efcff */
[----:B------:R-:W-:Y:S02]  /*5380*/  FSEL R11, R11, R28, P0 ;  /* 0x0000001c0b0b7208 */ /* 0x000fe40000000000 */
[----:B------:R-:W-:-:S03]  /*5390*/  FSETP.GT.AND P0, PT, R29, 1.4142135381698608398, PT ;  /* 0x3fb504f31d00780b */ /* 0x000fc60003f04000 */
[----:B------:R-:W-:-:S04]  /*53a0*/  FFMA.FTZ R0, R11, -0.69314718246459960938, R0 ;  /* 0xbf3172180b007823 */ /* 0x000fc80000010000 */
[----:B------:R-:W-:-:S06]  /*53b0*/  FFMA.FTZ R0, R11, 1.9046542121259335545e-09, R0 ;  /* 0x3102e3080b007823 */ /* 0x000fcc0000010000 */
[----:B------:R-:W-:Y:S01]  /*53c0*/  @P0 FMUL R29, R29, 0.5 ;  /* 0x3f0000001d1d0820 */ /* 0x000fe20000400000 */
[----:B------:R-:W-:-:S03]  /*53d0*/  FMUL R8, R0, 1.4426950216293334961 ;  /* 0x3fb8aa3b00087820 */ /* 0x000fc60000400000 */
[----:B------:R-:W-:Y:S01]  /*53e0*/  FADD R0, R29, 1 ;  /* 0x3f8000001d007421 */ /* 0x000fe20000000000 */
[----:B------:R-:W-:-:S05]  /*53f0*/  FADD R11, R11, 12583039 ;  /* 0x4b40007f0b0b7421 */ /* 0x000fca0000000000 */
[----:B------:R-:W1:Y:S01]  /*5400*/  MUFU.RCP R0, R0 ;  /* 0x0000000000007308 */ /* 0x000e620000001000 */
[----:B------:R-:W-:Y:S01]  /*5410*/  FADD R29, R29, -1 ;  /* 0xbf8000001d1d7421 */ /* 0x000fe20000000000 */
[----:B------:R-:W-:-:S06]  /*5420*/  SHF.L.U32 R6, R11, 0x17, RZ ;  /* 0x000000170b067819 */ /* 0x000fcc00000006ff */
[----:B------:R-:W3:Y:S01]  /*5430*/  MUFU.EX2 R13, R8 ;  /* 0x00000008000d7308 */ /* 0x000ee20000000800 */
[----:B------:R-:W-:-:S04]  /*5440*/  FADD R11, R29, R29 ;  /* 0x0000001d1d0b7221 */ /* 0x000fc80000000000 */
[----:B-1----:R-:W-:-:S04]  /*5450*/  FMUL R28, R0, R11 ;  /* 0x0000000b001c7220 */ /* 0x002fc80000400000 */
[----:B------:R-:W-:Y:S01]  /*5460*/  FMUL R30, R28, R28 ;  /* 0x0000001c1c1e7220 */ /* 0x000fe20000400000 */
[----:B---3--:R-:W-:-:S03]  /*5470*/  FMUL R6, R6, R13 ;  /* 0x0000000d06067220 */ /* 0x008fc60000400000 */
[----:B------:R-:W-:Y:S01]  /*5480*/  FFMA.FTZ R13, R30, R9, 0.01249298732727766037 ;  /* 0x3c4caf631e0d7423 */ /* 0x000fe20000010009 */
[----:B------:R-:W-:-:S03]  /*5490*/  FFMA R8, -R0, R11, R29 ;  /* 0x0000000b00087223 */ /* 0x000fc6000000011d */
[----:B------:R-:W-:Y:S01]  /*54a0*/  FFMA.FTZ R13, R30, R13, 0.083333469927310943604 ;  /* 0x3daaaabd1e0d7423 */ /* 0x000fe2000001000d */
[----:B------:R-:W-:-:S03]  /*54b0*/  FADD R8, R8, R8 ;  /* 0x0000000808087221 */ /* 0x000fc60000000000 */
[----:B------:R-:W-:Y:S01]  /*54c0*/  FMUL.FTZ R13, R30, R13 ;  /* 0x0000000d1e0d7220 */ /* 0x000fe20000410000 */
[----:B------:R-:W-:-:S03]  /*54d0*/  FFMA.FTZ R29, R29, -R28, R8 ;  /* 0x8000001c1d1d7223 */ /* 0x000fc60000010008 */
[----:B------:R-:W-:Y:S01]  /*54e0*/  FMUL.FTZ R13, R28, R13 ;  /* 0x0000000d1c0d7220 */ /* 0x000fe20000410000 */
[----:B------:R-:W-:-:S03]  /*54f0*/  FMUL.FTZ R29, R0, R29 ;  /* 0x0000001d001d7220 */ /* 0x000fc60000410000 */
[----:B------:R-:W-:-:S04]  /*5500*/  FFMA R8, R0, R11, R13 ;  /* 0x0000000b00087223 */ /* 0x000fc8000000000d */
[----:B------:R-:W-:-:S04]  /*5510*/  FFMA R0, R0, R11, -R8 ;  /* 0x0000000b00007223 */ /* 0x000fc80000000808 */
[----:B------:R-:W-:-:S04]  /*5520*/  FADD R0, R13, R0 ;  /* 0x000000000d007221 */ /* 0x000fc80000000000 */
[----:B------:R-:W-:Y:S01]  /*5530*/  FADD R29, R29, R0 ;  /* 0x000000001d1d7221 */ /* 0x000fe20000000000 */
[----:B------:R-:W-:-:S04]  /*5540*/  SHF.R.U32.HI R0, RZ, 0x17, R4 ;  /* 0x00000017ff007819 */ /* 0x000fc80000011604 */
[----:B------:R-:W-:-:S05]  /*5550*/  I2FP.F32.U32 R0, R0 ;  /* 0x0000000000007245 */ /* 0x000fca0000201000 */
[----:B------:R-:W-:-:S04]  /*5560*/  FADD R0, R0, -127 ;  /* 0xc2fe000000007421 */ /* 0x000fc80000000000 */
[----:B------:R-:W-:Y:S01]  /*5570*/  @P0 FADD R0, R0, 1 ;  /* 0x3f80000000000421 */ /* 0x000fe20000000000 */
[----:B------:R-:W-:-:S03]  /*5580*/  FADD R11, R8, R29 ;  /* 0x0000001d080b7221 */ /* 0x000fc60000000000 */
[----:B------:R-:W-:-:S04]  /*5590*/  FMUL.FTZ R28, R0, 0.693145751953125 ;  /* 0x3f317200001c7820 */ /* 0x000fc80000410000 */
[----:B------:R-:W-:Y:S01]  /*55a0*/  FADD R13, R11, R28 ;  /* 0x0000001c0b0d7221 */ /* 0x000fe20000000000 */
[----:B------:R-:W-:-:S03]  /*55b0*/  FADD R8, R8, -R11 ;  /* 0x8000000b08087221 */ /* 0x000fc60000000000 */
[----:B------:R-:W-:Y:S01]  /*55c0*/  FADD R28, R28, -R13 ;  /* 0x8000000d1c1c7221 */ /* 0x000fe20000000000 */
[----:B------:R-:W-:-:S03]  /*55d0*/  FADD R8, R29, R8 ;  /* 0x000000081d087221 */ /* 0x000fc60000000000 */
[----:B------:R-:W-:Y:S01]  /*55e0*/  FADD R11, R11, R28 ;  /* 0x0000001c0b0b7221 */ /* 0x000fe20000000000 */
[----:B------:R-:W-:-:S03]  /*55f0*/  FMUL.FTZ R0, R0, 1.428606765330187045e-06 ;  /* 0x35bfbe8e00007820 */ /* 0x000fc60000410000 */
        /* <DEDUP_REMOVED lines=8> */
[----:B------:R-:W-:Y:S01]  /*5680*/  FFMA.FTZ R11, RZ, R11, R0 ;  /* 0x0000000bff0b7223 */ /* 0x000fe20000010000 */
[----:B------:R-:W-:-:S03]  /*5690*/  FSETP.NEU.AND P1, PT, R6, +INF , PT ;  /* 0x7f8000000600780b */ /* 0x000fc60003f2d000 */
[----:B------:R-:W-:-:S05]  /*56a0*/  FADD.FTZ R13, R8, R11 ;  /* 0x0000000b080d7221 */ /* 0x000fca0000010000 */
[----:B------:R-:W-:-:S04]  /*56b0*/  ISETP.NE.AND P0, PT, R13, 0x42b17218, PT ;  /* 0x42b172180d00780c */ /* 0x000fc80003f05270 */
[----:B------:R-:W-:Y:S01]  /*56c0*/  FSEL R0, R13, 88.72283172607421875, P0 ;  /* 0x42b172170d007808 */ /* 0x000fe20000000000 */
[----:B------:R-:W-:Y:S01]  /*56d0*/  @P1 FADD.FTZ R10, R10, -R21 ;  /* 0x800000150a0a1221 */ /* 0x000fe20000010000 */
[----:B------:R-:W-:-:S03]  /*56e0*/  ISETP.NE.OR P4, PT, R21, 0x42b17218, !P1 ;  /* 0x42b172181500780c */ /* 0x000fc60004f85670 */
[----:B------:R-:W-:-:S04]  /*56f0*/  FMUL.FTZ R21, R0, 1.4426950216293334961 ;  /* 0x3fb8aa3b00157820 */ /* 0x000fc80000410000 */
[----:B------:R-:W1:Y:S02]  /*5700*/  FRND.TRUNC R28, R21 ;  /* 0x00000015001c7307 */ /* 0x000e64000020d000 */
[----:B-1----:R-:W-:-:S05]  /*5710*/  FADD.FTZ R29, |R28|, -RZ ;  /* 0x800000ff1c1d7221 */ /* 0x002fca0000010200 */
[----:B------:R-:W-:Y:S02]  /*5720*/  FSETP.GT.AND P0, PT, R29, 126, PT ;  /* 0x42fc00001d00780b */ /* 0x000fe40003f04000 */
[----:B------:R-:W-:-:S04]  /*5730*/  LOP3.LUT R29, R17, 0x80000000, R28, 0xb8, !PT ;  /* 0x80000000111d7812 */ /* 0x000fc800078eb81c */
[----:B------:R-:W-:-:S05]  /*5740*/  FSEL R29, R29, R28, P0 ;  /* 0x0000001c1d1d7208 */ /* 0x000fca0000000000 */
[----:B------:R-:W-:-:S04]  /*5750*/  FFMA.FTZ R0, R29, -0.69314718246459960938, R0 ;  /* 0xbf3172181d007823 */ /* 0x000fc80000010000 */
[----:B------:R-:W-:-:S04]  /*5760*/  FFMA.FTZ R0, R29, 1.9046542121259335545e-09, R0 ;  /* 0x3102e3081d007823 */ /* 0x000fc80000010000 */
[----:B------:R-:W-:Y:S01]  /*5770*/  FMUL R0, R0, 1.4426950216293334961 ;  /* 0x3fb8aa3b00007820 */ /* 0x000fe20000400000 */
[----:B------:R-:W-:-:S05]  /*5780*/  FADD R29, R29, 12583039 ;  /* 0x4b40007f1d1d7421 */ /* 0x000fca0000000000 */
[----:B------:R-:W1:Y:S01]  /*5790*/  MUFU.EX2 R0, R0 ;  /* 0x0000000000007308 */ /* 0x000e620000000800 */
[----:B------:R-:W-:Y:S02]  /*57a0*/  SHF.L.U32 R29, R29, 0x17, RZ ;  /* 0x000000171d1d7819 */ /* 0x000fe400000006ff */
[----:B------:R-:W-:Y:S01]  /*57b0*/  FSETP.NEU.AND P6, PT, R22, RZ, PT ;  /* 0x000000ff1600720b */ /* 0x000fe20003fcd000 */
[----:B------:R-:W-:Y:S01]  /*57c0*/  @P1 FADD.FTZ R7, R7, R10 ;  /* 0x0000000a07071221 */ /* 0x000fe20000010000 */
[----:B------:R-:W-:Y:S01]  /*57d0*/  FSETP.NEU.AND P0, PT, R23, RZ, PT ;  /* 0x000000ff1700720b */ /* 0x000fe20003f0d000 */
[----:B-1----:R-:W-:-:S05]  /*57e0*/  FMUL R21, R29, R0 ;  /* 0x000000001d157220 */ /* 0x002fca0000400000 */
[----:B------:R-:W-:Y:S01]  /*57f0*/  FSETP.NEU.AND P2, PT, R21, +INF , PT ;  /* 0x7f8000001500780b */ /* 0x000fe20003f4d000 */
[----:B------:R-:W-:-:S04]  /*5800*/  @!P4 FADD R7, R7, 7.62939453125e-06 ;  /* 0x370000000707c421 */ /* 0x000fc80000000000 */
[----:B------:R-:W-:Y:S01]  /*5810*/  @!P6 FADD R0, R22, R22 ;  /* 0x000000161600e221 */ /* 0x000fe20000000000 */
[----:B------:R-:W-:Y:S02]  /*5820*/  MOV R28, 0x7f800000 ;  /* 0x7f800000001c7802 */ /* 0x000fe40000000f00 */
[----:B------:R-:W-:Y:S01]  /*5830*/  ISETP.NE.OR P4, PT, R13, 0x42b17218, !P2 ;  /* 0x42b172180d00780c */ /* 0x000fe20005785670 */
[----:B------:R-:W-:Y:S01]  /*5840*/  @P1 FFMA.FTZ R28, R6, R7, R6 ;  /* 0x00000007061c1223 */ /* 0x000fe20000010006 */
[----:B------:R-:W-:Y:S01]  /*5850*/  FSETP.NEU.AND P1, PT, R24, RZ, PT ;  /* 0x000000ff1800720b */ /* 0x000fe20003f2d000 */
[----:B------:R-:W-:Y:S01]  /*5860*/  FADD R6, R12, 0.3333333432674407959 ;  /* 0x3eaaaaab0c067421 */ /* 0x000fe20000000000 */
[----:B------:R-:W-:Y:S01]  /*5870*/  @!P6 LOP3.LUT R0, R0, 0x7f800000, RZ, 0xfc, !PT ;  /* 0x7f8000000000e812 */ /* 0x000fe200078efcff */
[----:B------:R-:W-:-:S03]  /*5880*/  @P2 FADD.FTZ R8, R8, -R13 ;  /* 0x8000000d08082221 */ /* 0x000fc60000010000 */
[----:B------:R-:W-:Y:S02]  /*5890*/  @!P6 FSEL R25, R0, +INF , !P3 ;  /* 0x7f8000000019e808 */ /* 0x000fe40005800000 */
[----:B------:R-:W-:Y:S01]  /*58a0*/  ISETP.GE.AND P5, PT, R6, 0x7f800000, PT ;  /* 0x7f8000000600780c */ /* 0x000fe20003fa6270 */
[----:B------:R-:W-:Y:S01]  /*58b0*/  @P2 FADD.FTZ R8, R11, R8 ;  /* 0x000000080b082221 */ /* 0x000fe20000010000 */
[----:B------:R-:W-:Y:S01]  /*58c0*/  FSETP.NEU.AND P6, PT, R26, RZ, PT ;  /* 0x000000ff1a00720b */ /* 0x000fe20003fcd000 */
[----:B------:R-:W-:Y:S01]  /*58d0*/  FADD R6, R20, 0.3333333432674407959 ;  /* 0x3eaaaaab14067421 */ /* 0x000fe20000000000 */
[----:B------:R-:W-:Y:S01]  /*58e0*/  @!P0 FADD R0, R23, R23 ;  /* 0x0000001717008221 */ /* 0x000fe20000000000 */
[----:B--2---:R-:W-:Y:S01]  /*58f0*/  SHF.R.U32.HI R7, RZ, 0x1d, R3 ;  /* 0x0000001dff077819 */ /* 0x004fe20000011603 */
[----:B------:R-:W-:Y:S02]  /*5900*/  @!P4 FADD R8, R8, 7.62939453125e-06 ;  /* 0x370000000808c421 */ /* 0x000fe40000000000 */
[----:B------:R-:W-:Y:S01]  /*5910*/  ISETP.GE.AND P4, PT, R6, 0x7f800000, PT ;  /* 0x7f8000000600780c */ /* 0x000fe20003f86270 */
[----:B------:R-:W-:Y:S01]  /*5920*/  @!P1 FADD R6, R24, R24 ;  /* 0x0000001818069221 */ /* 0x000fe20000000000 */
[----:B------:R-:W-:-:S02]  /*5930*/  @!P0 LOP3.LUT R0, R0, 0x7f800000, RZ, 0xfc, !PT ;  /* 0x7f80000000008812 */ /* 0x000fc400078efcff */
[----:B------:R-:W-:Y:S02]  /*5940*/  LOP3.LUT R7, R7, 0x4, RZ, 0xc0, !PT ;  /* 0x0000000407077812 */ /* 0x000fe400078ec0ff */
[----:B------:R-:W-:Y:S02]  /*5950*/  @!P0 FSEL R27, R0, +INF , !P3 ;  /* 0x7f800000001b8808 */ /* 0x000fe40005800000 */
[----:B------:R-:W-:Y:S02]  /*5960*/  @!P1 LOP3.LUT R6, R6, 0x7f800000, RZ, 0xfc, !PT ;  /* 0x7f80000006069812 */ /* 0x000fe400078efcff */
[----:B------:R-:W-:Y:S01]  /*5970*/  IADD3 R0, P0, R2, R7, RZ ;  /* 0x0000000702007210 */ /* 0x000fe20007f1e0ff */
[----:B------:R-:W-:Y:S01]  /*5980*/  @!P6 FADD R2, R26, R26 ;  /* 0x0000001a1a02e221 */ /* 0x000fe20000000000 */
[----:B------:R-:W-:Y:S01]  /*5990*/  @!P1 FSEL R28, R6, +INF , !P3 ;  /* 0x7f800000061c9808 */ /* 0x000fe20005800000 */
[----:B------:R-:W-:Y:S01]  /*59a0*/  FADD R6, R5, 0.3333333432674407959 ;  /* 0x3eaaaaab05067421 */ /* 0x000fe20000000000 */
[----:B------:R-:W-:Y:S01]  /*59b0*/  FADD R7, R4, 0.3333333432674407959 ;  /* 0x3eaaaaab04077421 */ /* 0x000fe20000000000 */
[----:B------:R-:W-:Y:S01]  /*59c0*/  IADD3.X R31, RZ, R3, RZ, P0, !PT ;  /* 0x00000003ff1f7210 */ /* 0x000fe200007fe4ff */
[----:B------:R-:W-:Y:S01]  /*59d0*/  BSSY B0, `(.L_x_24) ;  /* 0x000000f000007945 */ /* 0x000fe20003800000 */
[----:B------:R-:W-:-:S02]  /*59e0*/  ISETP.GE.U32.AND P0, PT, R0, 0x4, PT ;  /* 0x000000040000780c */ /* 0x000fc40003f06070 */
[----:B------:R-:W-:Y:S02]  /*59f0*/  @!P6 LOP3.LUT R2, R2, 0x7f800000, RZ, 0xfc, !PT ;  /* 0x7f8000000202e812 */ /* 0x000fe400078efcff */
[----:B------:R-:W-:Y:S01]  /*5a00*/  MOV R29, 0x7f800000 ;  /* 0x7f800000001d7802 */ /* 0x000fe20000000f00 */
[----:B------:R-:W-:Y:S01]  /*5a10*/  @P2 FFMA.FTZ R29, R21, R8, R21 ;  /* 0x00000008151d2223 */ /* 0x000fe20000010015 */
[----:B------:R-:W-:Y:S02]  /*5a20*/  ISETP.GE.AND P2, PT, R6, 0x7f800000, PT ;  /* 0x7f8000000600780c */ /* 0x000fe40003f46270 */
[----:B------:R-:W-:Y:S02]  /*5a30*/  ISETP.GE.AND P1, PT, R7, 0x7f800000, PT ;  /* 0x7f8000000700780c */ /* 0x000fe40003f26270 */
[----:B------:R-:W-:Y:S02]  /*5a40*/  ISETP.GE.U32.AND.EX P0, PT, R31, RZ, PT, P0 ;  /* 0x000000ff1f00720c */ /* 0x000fe40003f06100 */
[----:B------:R-:W-:Y:S01]  /*5a50*/  @!P6 FSEL R29, R2, +INF , !P3 ;  /* 0x7f800000021de808 */ /* 0x000fe20005800000 */
[----:B------:R-:W-:Y:S10]  /*5a60*/  @!P5 BRA `(.L_x_25) ;  /* 0x000000000014d947 */ /* 0x000ff40003800000 */
[----:B------:R-:W-:-:S13]  /*5a70*/  FSETP.NAN.FTZ.AND P5, PT, |R22|, |R22|, PT ;  /* 0x400000161600720b */ /* 0x000fda0003fb8200 */
[----:B------:R-:W-:Y:S01]  /*5a80*/  @P5 FADD R25, R22, -0.3333333432674407959 ;  /* 0xbeaaaaab16195421 */ /* 0x000fe20000000000 */
[----:B------:R-:W-:Y:S06]  /*5a90*/  @P5 BRA `(.L_x_25) ;  /* 0x0000000000085947 */ /* 0x000fec0003800000 */
[----:B------:R-:W-:-:S13]  /*5aa0*/  FSETP.NEU.AND P5, PT, R12, +INF , PT ;  /* 0x7f8000000c00780b */ /* 0x000fda0003fad000 */
[----:B------:R-:W-:-:S07]  /*5ab0*/  @!P5 MOV R25, RZ ;  /* 0x000000ff0019d202 */ /* 0x000fce0000000f00 */
.L_x_25:
[----:B------:R-:W-:Y:S05]  /*5ac0*/  BSYNC B0 ;  /* 0x0000000000007941 */ /* 0x000fea0003800000 */
.L_x_24:
[----:B------:R-:W-:Y:S04]  /*5ad0*/  BSSY B0, `(.L_x_26) ;  /* 0x0000007000007945 */ /* 0x000fe80003800000 */
[----:B------:R-:W-:Y:S05]  /*5ae0*/  @!P4 BRA `(.L_x_27) ;  /* 0x000000000014c947 */ /* 0x000fea0003800000 */
[----:B------:R-:W-:-:S13]  /*5af0*/  FSETP.NAN.FTZ.AND P4, PT, |R23|, |R23|, PT ;  /* 0x400000171700720b */ /* 0x000fda0003f98200 */
[----:B------:R-:W-:Y:S01]  /*5b00*/  @P4 FADD R27, R23, -0.3333333432674407959 ;  /* 0xbeaaaaab171b4421 */ /* 0x000fe20000000000 */
[----:B------:R-:W-:Y:S06]  /*5b10*/  @P4 BRA `(.L_x_27) ;  /* 0x0000000000084947 */ /* 0x000fec0003800000 */
[----:B------:R-:W-:-:S13]  /*5b20*/  FSETP.NEU.AND P4, PT, R20, +INF , PT ;  /* 0x7f8000001400780b */ /* 0x000fda0003f8d000 */
[----:B------:R-:W-:-:S07]  /*5b30*/  @!P4 MOV R27, RZ ;  /* 0x000000ff001bc202 */ /* 0x000fce0000000f00 */
.L_x_27:
[----:B------:R-:W-:Y:S05]  /*5b40*/  BSYNC B0 ;  /* 0x0000000000007941 */ /* 0x000fea0003800000 */
.L_x_26:
[----:B------:R-:W-:Y:S04]  /*5b50*/  BSSY B0, `(.L_x_28) ;  /* 0x0000007000007945 */ /* 0x000fe80003800000 */
[----:B------:R-:W-:Y:S05]  /*5b60*/  @!P2 BRA `(.L_x_29) ;  /* 0x000000000014a947 */ /* 0x000fea0003800000 */
[----:B------:R-:W-:-:S13]  /*5b70*/  FSETP.NAN.FTZ.AND P2, PT, |R24|, |R24|, PT ;  /* 0x400000181800720b */ /* 0x000fda0003f58200 */
[----:B------:R-:W-:Y:S01]  /*5b80*/  @P2 FADD R28, R24, -0.3333333432674407959 ;  /* 0xbeaaaaab181c2421 */ /* 0x000fe20000000000 */
[----:B------:R-:W-:Y:S06]  /*5b90*/  @P2 BRA `(.L_x_29) ;  /* 0x0000000000082947 */ /* 0x000fec0003800000 */
[----:B------:R-:W-:-:S13]  /*5ba0*/  FSETP.NEU.AND P2, PT, R5, +INF , PT ;  /* 0x7f8000000500780b */ /* 0x000fda0003f4d000 */
[----:B------:R-:W-:-:S07]  /*5bb0*/  @!P2 MOV R28, RZ ;  /* 0x000000ff001ca202 */ /* 0x000fce0000000f00 */
.L_x_29:
[----:B------:R-:W-:Y:S05]  /*5bc0*/  BSYNC B0 ;  /* 0x0000000000007941 */ /* 0x000fea0003800000 */
.L_x_28:
[----:B------:R-:W-:Y:S04]  /*5bd0*/  BSSY B0, `(.L_x_30) ;  /* 0x0000007000007945 */ /* 0x000fe80003800000 */
[----:B------:R-:W-:Y:S05]  /*5be0*/  @!P1 BRA `(.L_x_31) ;  /* 0x0000000000149947 */ /* 0x000fea0003800000 */
[----:B------:R-:W-:-:S13]  /*5bf0*/  FSETP.NAN.FTZ.AND P1, PT, |R26|, |R26|, PT ;  /* 0x4000001a1a00720b */ /* 0x000fda0003f38200 */
[----:B------:R-:W-:Y:S01]  /*5c00*/  @P1 FADD R29, R26, -0.3333333432674407959 ;  /* 0xbeaaaaab1a1d1421 */ /* 0x000fe20000000000 */
[----:B------:R-:W-:Y:S06]  /*5c10*/  @P1 BRA `(.L_x_31) ;  /* 0x0000000000081947 */ /* 0x000fec0003800000 */
[----:B------:R-:W-:-:S13]  /*5c20*/  FSETP.NEU.AND P1, PT, R4, +INF , PT ;  /* 0x7f8000000400780b */ /* 0x000fda0003f2d000 */
[----:B------:R-:W-:-:S07]  /*5c30*/  @!P1 MOV R29, RZ ;  /* 0x000000ff001d9202 */ /* 0x000fce0000000f00 */
.L_x_31:
[----:B------:R-:W-:Y:S05]  /*5c40*/  BSYNC B0 ;  /* 0x0000000000007941 */ /* 0x000fea0003800000 */
.L_x_30:
[----:B------:R-:W-:Y:S05]  /*5c50*/  @!P0 BRA `(.L_x_32) ;  /* 0x0000000000408947 */ /* 0x000fea0003800000 */
[----:B------:R-:W-:Y:S01]  /*5c60*/  MOV R2, 0x0 ;  /* 0x0000000000027802 */ /* 0x000fe20000000f00 */
[----:B------:R-:W-:Y:S01]  /*5c70*/  ULDC.64 UR4, c[0x4][0x18] ;  /* 0x0100060000047ab9 */ /* 0x000fe20000000a00 */
[----:B------:R-:W-:Y:S01]  /*5c80*/  ULDC.64 UR8, c[0x4][0x8] ;  /* 0x0100020000087ab9 */ /* 0x000fe20000000a00 */
[----:B------:R-:W-:Y:S01]  /*5c90*/  MOV R4, UR4 ;  /* 0x0000000400047c02 */ /* 0x000fe20008000f00 */
[----:B------:R-:W-:Y:S01]  /*5ca0*/  HFMA2.MMA R8, -RZ, RZ, 0, 9.7751617431640625e-06 ;  /* 0x000000a4ff087435 */ /* 0x000fe200000001ff */
[----:B------:R-:W-:Y:S01]  /*5cb0*/  MOV R5, UR5 ;  /* 0x0000000500057c02 */ /* 0x000fe20008000f00 */
[----:B------:R-:W1:Y:S01]  /*5cc0*/  LDC.64 R2, c[0x4][R2] ;  /* 0x0100000002027b82 */ /* 0x000e620000000a00 */
[----:B------:R-:W-:Y:S01]  /*5cd0*/  ULDC.64 UR4, c[0x4][0x10] ;  /* 0x0100040000047ab9 */ /* 0x000fe20000000a00 */
[----:B------:R-:W-:Y:S01]  /*5ce0*/  HFMA2.MMA R13, -RZ, RZ, 0, 0 ;  /* 0x00000000ff0d7435 */ /* 0x000fe200000001ff */
[----:B------:R-:W-:-:S10]  /*5cf0*/  MOV R6, UR4 ;  /* 0x0000000400067c02 */ /* 0x000fd40008000f00 */
[----:B------:R-:W-:Y:S02]  /*5d00*/  LEPC R20, `(.L_x_32) ;  /* 0x000000005014794e */ /* 0x000fe40000000000 */
[----:B------:R-:W-:Y:S02]  /*5d10*/  MOV R7, UR5 ;  /* 0x0000000500077c02 */ /* 0x000fe40008000f00 */
[----:B------:R-:W-:Y:S02]  /*5d20*/  MOV R10, UR8 ;  /* 0x00000008000a7c02 */ /* 0x000fe40008000f00 */
[----:B------:R-:W-:Y:S02]  /*5d30*/  MOV R11, UR9 ;  /* 0x00000009000b7c02 */ /* 0x000fe40008000f00 */
[----:B------:R-:W-:-:S07]  /*5d40*/  MOV R12, 0x1 ;  /* 0x00000001000c7802 */ /* 0x000fce0000000f00 */
[----:B01----:R-:W-:Y:S05]  /*5d50*/  CALL.ABS.NOINC R2 ;  /* 0x0000000002007343 */ /* 0x003fea0003c00000 */
.L_x_32:
[----:B------:R-:W-:Y:S05]  /*5d60*/  WARPSYNC.ALL ;  /* 0x0000000000007948 */ /* 0x000fea0003800000 */
[----:B------:R-:W-:Y:S01]  /*5d70*/  BAR.SYNC.DEFER_BLOCKING 0x0 ;  /* 0x0000000000007b1d */ /* 0x000fe20000010000 */
[C---:B------:R-:W-:Y:S02]  /*5d80*/  SHF.L.U32 R3, R0.reuse, 0x4, RZ ;  /* 0x0000000400037819 */ /* 0x040fe400000006ff */
[----:B------:R-:W-:Y:S02]  /*5d90*/  SHF.L.U64.HI R0, R0, 0x4, R31 ;  /* 0x0000000400007819 */ /* 0x000fe4000001021f */
[----:B------:R-:W-:Y:S01]  /*5da0*/  LOP3.LUT R2, R3, 0xf, R16, 0xf8, !PT ;  /* 0x0000000f03027812 */ /* 0x000fe200078ef810 */
[----:B------:R-:W-:-:S03]  /*5db0*/  ULDC.64 UR4, c[0x0][0x210] ;  /* 0x0000840000047ab9 */ /* 0x000fc60000000a00 */
[----:B------:R-:W-:-:S04]  /*5dc0*/  LOP3.LUT R15, R2, R15, RZ, 0xfc, !PT ;  /* 0x0000000f020f7212 */ /* 0x000fc800078efcff */
[----:B------:R-:W-:-:S04]  /*5dd0*/  LEA R4, P0, R15, UR4, 0x2 ;  /* 0x000000040f047c11 */ /* 0x000fc8000f8010ff */
[----:B------:R-:W-:-:S05]  /*5de0*/  LEA.HI.X R5, R15, UR5, R0, 0x2, P0 ;  /* 0x000000050f057c11 */ /* 0x000fca00080f1400 */
[----:B------:R-:W2:Y:S01]  /*5df0*/  LDG.E R4, desc[UR6][R4.64] ;  /* 0x0000000604047981 */ /* 0x000ea2000c1e1900 */
[----:B------:R-:W-:Y:S01]  /*5e00*/  FSETP.NEU.AND P5, PT, R23, 1, PT ;  /* 0x3f8000001700780b */ /* 0x000fe20003fad000 */
[----:B------:R-:W-:Y:S01]  /*5e10*/  BSSY B0, `(.L_x_33) ;  /* 0x0000060000007945 */ /* 0x000fe20003800000 */
[----:B------:R-:W-:Y:S02]  /*5e20*/  FSETP.NEU.AND P2, PT, R24, 1, PT ;  /* 0x3f8000001800780b */ /* 0x000fe40003f4d000 */
[----:B------:R-:W-:Y:S02]  /*5e30*/  FSEL R27, R27, 1, P5 ;  /* 0x3f8000001b1b7808 */ /* 0x000fe40002800000 */
[----:B------:R-:W-:Y:S02]  /*5e40*/  FSEL R28, R28, 1, P2 ;  /* 0x3f8000001c1c7808 */ /* 0x000fe40001000000 */
[----:B------:R-:W-:Y:S02]  /*5e50*/  FSETP.NEU.AND P5, PT, R22, 1, PT ;  /* 0x3f8000001600780b */ /* 0x000fe40003fad000 */
[----:B------:R-:W-:-:S02]  /*5e60*/  FSETP.NEU.AND P1, PT, R26, 1, PT ;  /* 0x3f8000001a00780b */ /* 0x000fc40003f2d000 */
[----:B------:R-:W-:Y:S02]  /*5e70*/  FSEL R25, R25, 1, P5 ;  /* 0x3f80000019197808 */ /* 0x000fe40002800000 */
[----:B------:R-:W-:Y:S01]  /*5e80*/  FSETP.GT.AND P5, PT, |R28|, 8.50705917302346158658e+37, PT ;  /* 0x7e8000001c00780b */ /* 0x000fe20003fa4200 */
[----:B--2---:R-:W-:-:S04]  /*5e90*/  FADD R19, -R19, R4 ;  /* 0x0000000413137221 */ /* 0x004fc80000000100 */
        /* <DEDUP_REMOVED lines=20> */
[----:B------:R-:W-:Y:S01]  /*5fe0*/  SHF.R.U32.HI R0, RZ, 0x17, R3 ;  /* 0x00000017ff007819 */ /* 0x000fe20000011603 */
[----:B------:R-:W-:Y:S02]  /*5ff0*/  FADD R9, R9, R9 ;  /* 0x0000000909097221 */ /* 0x000fe40000000000 */
[CC--:B------:R-:W-:Y:S01]  /*6000*/  FFMA R6, R5.reuse, R8.reuse, R10 ;  /* 0x0000000805067223 */ /* 0x0c0fe2000000000a */
[----:B------:R-:W-:Y:S01]  /*6010*/  I2FP.F32.U32 R0, R0 ;  /* 0x0000000000007245 */ /* 0x000fe20000201000 */
[----:B------:R-:W-:Y:S02]  /*6020*/  FFMA.FTZ R4, R4, -R7, R9 ;  /* 0x8000000704047223 */ /* 0x000fe40000010009 */
[C---:B------:R-:W-:Y:S02]  /*6030*/  FFMA R7, R5.reuse, R8, -R6 ;  /* 0x0000000805077223 */ /* 0x040fe40000000806 */
[----:B------:R-:W-:Y:S01]  /*6040*/  FADD R0, R0, -127 ;  /* 0xc2fe000000007421 */ /* 0x000fe20000000000 */
[----:B------:R-:W-:Y:S01]  /*6050*/  FMUL.FTZ R4, R5, R4 ;  /* 0x0000000405047220 */ /* 0x000fe20000410000 */
[----:B------:R-:W-:-:S02]  /*6060*/  FADD R7, R10, R7 ;  /* 0x000000070a077221 */ /* 0x000fc40000000000 */
[----:B------:R-:W-:Y:S02]  /*6070*/  @P0 FADD R0, R0, 1 ;  /* 0x3f80000000000421 */ /* 0x000fe40000000000 */
[----:B------:R-:W-:Y:S02]  /*6080*/  FADD R7, R4, R7 ;  /* 0x0000000704077221 */ /* 0x000fe40000000000 */
[C---:B------:R-:W-:Y:S01]  /*6090*/  FMUL.FTZ R4, R0.reuse, 0.693145751953125 ;  /* 0x3f31720000047820 */ /* 0x040fe20000410000 */
[----:B------:R-:W-:Y:S01]  /*60a0*/  FMUL.FTZ R0, R0, 1.428606765330187045e-06 ;  /* 0x35bfbe8e00007820 */ /* 0x000fe20000410000 */
        /* <DEDUP_REMOVED lines=23> */
[----:B------:R-:W-:-:S03]  /*6220*/  @!P4 FADD R5, R2, R2 ;  /* 0x000000020205c221 */ /* 0x000fc60000000000 */
[----:B------:R-:W-:Y:S02]  /*6230*/  FSEL R17, R17, R4, P0 ;  /* 0x0000000411117208 */ /* 0x000fe40000000000 */
[----:B------:R-:W-:-:S03]  /*6240*/  @!P4 LOP3.LUT R5, R5, 0x7f800000, RZ, 0xfc, !PT ;  /* 0x7f8000000505c812 */ /* 0x000fc600078efcff */
        /* <DEDUP_REMOVED lines=12> */
[----:B------:R-:W-:-:S03]  /*6310*/  FADD R6, R3, 0.3333333432674407959 ;  /* 0x3eaaaaab03067421 */ /* 0x000fc60000000000 */
[----:B------:R-:W-:Y:S01]  /*6320*/  @!P6 FADD R4, R4, 7.62939453125e-06 ;  /* 0x370000000404e421 */ /* 0x000fe20000000000 */
[----:B------:R-:W-:Y:S02]  /*6330*/  FSETP.GEU.AND P6, PT, |R27|, 1.175494350822287508e-38, PT ;  /* 0x008000001b00780b */ /* 0x000fe40003fce200 */
[----:B------:R-:W-:Y:S01]  /*6340*/  ISETP.GE.AND P2, PT, R6, 0x7f800000, PT ;  /* 0x7f8000000600780c */ /* 0x000fe20003f46270 */
[----:B------:R-:W-:Y:S01]  /*6350*/  @P0 FFMA.FTZ R0, R17, R4, R17 ;  /* 0x0000000411000223 */ /* 0x000fe20000010011 */
[----:B------:R-:W-:Y:S02]  /*6360*/  FSETP.GT.AND P0, PT, |R27|, 8.50705917302346158658e+37, PT ;  /* 0x7e8000001b00780b */ /* 0x000fe40003f04200 */
[----:B------:R-:W-:Y:S02]  /*6370*/  @!P4 FSEL R0, R5, +INF , !P3 ;  /* 0x7f8000000500c808 */ /* 0x000fe40005800000 */
[----:B------:R-:W-:Y:S02]  /*6380*/  FSETP.GEU.AND P4, PT, |R28|, 1.175494350822287508e-38, PT ;  /* 0x008000001c00780b */ /* 0x000fe40003f8e200 */
[----:B------:R-:W-:-:S07]  /*6390*/  FSETP.GT.AND P3, PT, |R25|, 8.50705917302346158658e+37, PT ;  /* 0x7e8000001900780b */ /* 0x000fce0003f64200 */
[----:B------:R-:W-:Y:S01]  /*63a0*/  @P0 FMUL R27, R27, 0.25 ;  /* 0x3e8000001b1b0820 */ /* 0x000fe20000400000 */
[----:B------:R-:W-:Y:S06]  /*63b0*/  @!P2 BRA `(.L_x_34) ;  /* 0x000000000014a947 */ /* 0x000fec0003800000 */
[----:B------:R-:W-:-:S13]  /*63c0*/  FSETP.NAN.FTZ.AND P2, PT, |R2|, |R2|, PT ;  /* 0x400000020200720b */ /* 0x000fda0003f58200 */
[----:B------:R-:W-:Y:S01]  /*63d0*/  @P2 FADD R0, R2, -0.3333333432674407959 ;  /* 0xbeaaaaab02002421 */ /* 0x000fe20000000000 */
[----:B------:R-:W-:Y:S06]  /*63e0*/  @P2 BRA `(.L_x_34) ;  /* 0x0000000000082947 */ /* 0x000fec0003800000 */
[----:B------:R-:W-:-:S13]  /*63f0*/  FSETP.NEU.AND P2, PT, R3, +INF , PT ;  /* 0x7f8000000300780b */ /* 0x000fda0003f4d000 */
[----:B------:R-:W-:-:S07]  /*6400*/  @!P2 MOV R0, RZ ;  /* 0x000000ff0000a202 */ /* 0x000fce0000000f00 */
.L_x_34:
[----:B------:R-:W-:Y:S05]  /*6410*/  BSYNC B0 ;  /* 0x0000000000007941 */ /* 0x000fea0003800000 */
.L_x_33:
[----:B------:R-:W-:Y:S01]  /*6420*/  FSETP.NEU.AND P2, PT, R2, 1, PT ;  /* 0x3f8000000200780b */ /* 0x000fe20003f4d000 */
[----:B------:R-:W-:Y:S01]  /*6430*/  @!P6 FMUL R27, R27, 16777216 ;  /* 0x4b8000001b1be820 */ /* 0x000fe20000400000 */
[----:B------:R-:W-:Y:S01]  /*6440*/  FSEL R4, R18, 1, P0 ;  /* 0x3f80000012047808 */ /* 0x000fe20000000000 */
[----:B------:R-:W-:Y:S01]  /*6450*/  @P5 FMUL R28, R28, 0.25 ;  /* 0x3e8000001c1c5820 */ /* 0x000fe20000400000 */
[----:B------:R-:W-:Y:S01]  /*6460*/  FSEL R5, R0, 1, P2 ;  /* 0x3f80000000057808 */ /* 0x000fe20001000000 */
[----:B------:R-:W1:Y:S01]  /*6470*/  S2UR UR5, SR_CgaCtaId ;  /* 0x00000000000579c3 */ /* 0x000e620000008800 */
[----:B------:R-:W-:Y:S01]  /*6480*/  FSETP.GEU.AND P0, PT, |R25|, 1.175494350822287508e-38, PT ;  /* 0x008000001900780b */ /* 0x000fe20003f0e200 */
[----:B------:R-:W-:Y:S01]  /*6490*/  @!P6 FMUL R4, R4, 16777216 ;  /* 0x4b8000000404e820 */ /* 0x000fe20000400000 */
[----:B------:R-:W-:Y:S01]  /*64a0*/  FSEL R29, R29, 1, P1 ;  /* 0x3f8000001d1d7808 */ /* 0x000fe20000800000 */
[----:B------:R-:W-:Y:S01]  /*64b0*/  @P3 FMUL R25, R25, 0.25 ;  /* 0x3e80000019193820 */ /* 0x000fe20000400000 */
[----:B------:R-:W-:Y:S01]  /*64c0*/  FSETP.GT.AND P1, PT, |R5|, 8.50705917302346158658e+37, PT ;  /* 0x7e8000000500780b */ /* 0x000fe20003f24200 */
[----:B------:R-:W2:Y:S01]  /*64d0*/  MUFU.RCP R27, R27 ;  /* 0x0000001b001b7308 */ /* 0x000ea20000001000 */
[----:B------:R-:W-:Y:S01]  /*64e0*/  FSETP.GT.AND P6, PT, |R29|, 8.50705917302346158658e+37, PT ;  /* 0x7e8000001d00780b */ /* 0x000fe20003fc4200 */
[----:B------:R-:W-:Y:S01]  /*64f0*/  @!P4 FMUL R28, R28, 16777216 ;  /* 0x4b8000001c1cc820 */ /* 0x000fe20000400000 */
[----:B------:R-:W-:Y:S01]  /*6500*/  FSETP.GEU.AND P2, PT, |R5|, 1.175494350822287508e-38, PT ;  /* 0x008000000500780b */ /* 0x000fe20003f4e200 */
[----:B------:R-:W-:Y:S01]  /*6510*/  UMOV UR4, 0x400 ;  /* 0x0000040000047882 */ /* 0x000fe20000000000 */
[----:B------:R-:W-:-:S02]  /*6520*/  FSEL R3, R18, 1, P5 ;  /* 0x3f80000012037808 */ /* 0x000fc40002800000 */
[----:B------:R-:W-:Y:S01]  /*6530*/  FSETP.GEU.AND P5, PT, |R29|, 1.175494350822287508e-38, PT ;  /* 0x008000001d00780b */ /* 0x000fe20003fae200 */
[----:B------:R-:W-:Y:S01]  /*6540*/  @!P0 FMUL R25, R25, 16777216 ;  /* 0x4b80000019198820 */ /* 0x000fe20000400000 */
[----:B------:R-:W3:Y:S01]  /*6550*/  MUFU.RCP R28, R28 ;  /* 0x0000001c001c7308 */ /* 0x000ee20000001000 */
[----:B------:R-:W-:Y:S01]  /*6560*/  FSEL R0, R18, 1, P3 ;  /* 0x3f80000012007808 */ /* 0x000fe20001800000 */
[----:B------:R-:W-:Y:S01]  /*6570*/  @!P4 FMUL R3, R3, 16777216 ;  /* 0x4b8000000303c820 */ /* 0x000fe20000400000 */
[----:B------:R-:W-:Y:S02]  /*6580*/  @P1 FMUL R5, R5, 0.25 ;  /* 0x3e80000005051820 */ /* 0x000fe40000400000 */
[----:B------:R-:W-:Y:S01]  /*6590*/  @P6 FMUL R29, R29, 0.25 ;  /* 0x3e8000001d1d6820 */ /* 0x000fe20000400000 */
[----:B--2---:R-:W-:Y:S01]  /*65a0*/  FMUL R27, R27, R4 ;  /* 0x000000041b1b7220 */ /* 0x004fe20000400000 */
[----:B------:R-:W-:Y:S01]  /*65b0*/  @!P2 FMUL R5, R5, 16777216 ;  /* 0x4b8000000505a820 */ /* 0x000fe20000400000 */
[----:B------:R-:W2:Y:S01]  /*65c0*/  MUFU.RCP R25, R25 ;  /* 0x0000001900197308 */ /* 0x000ea20000001000 */
[----:B------:R-:W-:Y:S01]  /*65d0*/  @!P0 FMUL R0, R0, 16777216 ;  /* 0x4b80000000008820 */ /* 0x000fe20000400000 */
[C---:B------:R-:W-:Y:S01]  /*65e0*/  FSEL R4, R18.reuse, 1, P1 ;  /* 0x3f80000012047808 */ /* 0x040fe20000800000 */
[----:B------:R-:W-:Y:S01]  /*65f0*/  @!P5 FMUL R29, R29, 16777216 ;  /* 0x4b8000001d1dd820 */ /* 0x000fe20000400000 */
[----:B------:R-:W-:Y:S01]  /*6600*/  FSEL R18, R18, 1, P6 ;  /* 0x3f80000012127808 */ /* 0x000fe20003000000 */
[----:B-1----:R-:W-:Y:S01]  /*6610*/  UPRMT UR4, UR5, 0x654, UR4 ;  /* 0x0000065405047896 */ /* 0x002fe20008000004 */
[----:B------:R-:W-:Y:S01]  /*6620*/  LOP3.LUT P0, RZ, R16, 0x1f, RZ, 0xc0, !PT ;  /* 0x0000001f10ff7812 */ /* 0x000fe2000780c0ff */
[----:B------:R-:W-:Y:S01]  /*6630*/  @!P2 FMUL R4, R4, 16777216 ;  /* 0x4b8000000404a820 */ /* 0x000fe20000400000 */
[----:B------:R-:W1:Y:S01]  /*6640*/  MUFU.RCP R5, R5 ;  /* 0x0000000500057308 */ /* 0x000e620000001000 */
[----:B---3--:R-:W-:Y:S01]  /*6650*/  FMUL R3, R28, R3 ;  /* 0x000000031c037220 */ /* 0x008fe20000400000 */
[----:B------:R-:W-:Y:S01]  /*6660*/  @!P5 FMUL R18, R18, 16777216 ;  /* 0x4b8000001212d820 */ /* 0x000fe20000400000 */
[----:B------:R-:W-:Y:S01]  /*6670*/  ISETP.GE.AND P1, PT, R16, 0x2, PT ;  /* 0x000000021000780c */ /* 0x000fe20003f26270 */
[----:B--2---:R-:W-:-:S04]  /*6680*/  FMUL R25, R25, R0 ;  /* 0x0000000019197220 */ /* 0x004fc80000400000 */
[----:B------:R-:W2:Y:S01]  /*6690*/  MUFU.RCP R29, R29 ;  /* 0x0000001d001d7308 */ /* 0x000ea20000001000 */
[----:B------:R-:W-:-:S04]  /*66a0*/  FMUL R0, R27, R27 ;  /* 0x0000001b1b007220 */ /* 0x000fc80000400000 */
[----:B------:R-:W-:Y:S01]  /*66b0*/  FFMA R0, R25, R25, R0 ;  /* 0x0000001919007223 */ /* 0x000fe20000000000 */
[----:B-1----:R-:W-:-:S03]  /*66c0*/  FMUL R5, R5, R4 ;  /* 0x0000000405057220 */ /* 0x002fc60000400000 */
[----:B------:R-:W-:Y:S01]  /*66d0*/  FFMA R0, R3, R3, R0 ;  /* 0x0000000303007223 */ /* 0x000fe20000000000 */
[----:B------:R-:W-:Y:S01]  /*66e0*/  FMUL R4, R5, R5 ;  /* 0x0000000505047220 */ /* 0x000fe20000400000 */
[----:B--2---:R-:W-:-:S04]  /*66f0*/  FMUL R29, R29, R18 ;  /* 0x000000121d1d7220 */ /* 0x004fc80000400000 */
[----:B------:R-:W-:Y:S01]  /*6700*/  FFMA R3, R29, R29, R0 ;  /* 0x0000001d1d037223 */ /* 0x000fe20000000000 */
[----:B------:R-:W-:-:S03]  /*6710*/  FFMA R0, R5, R4, -1 ;  /* 0xbf80000005007423 */ /* 0x000fc60000000004 */
[----:B------:R-:W-:Y:S01]  /*6720*/  FADD R3, -R3, 1 ;  /* 0x3f80000003037421 */ /* 0x000fe20000000100 */
[----:B------:R-:W-:-:S04]  /*6730*/  FFMA R0, R0, 0.3333333432674407959, RZ ;  /* 0x3eaaaaab00007823 */ /* 0x000fc800000000ff */
[----:B------:R-:W-:-:S04]  /*6740*/  FFMA R0, R3, 0.5, R0 ;  /* 0x3f00000003007823 */ /* 0x000fc80000000000 */
[----:B------:R-:W-:-:S06]  /*6750*/  FMUL R3, R0, 0.25 ;  /* 0x3e80000000037820 */ /* 0x000fcc0000400000 */
[----:B------:R-:W1:Y:S02]  /*6760*/  SHFL.BFLY PT, R3, R3, 0x10, 0x1f ;  /* 0x0e001f0003037f89 */ /* 0x000e6400000e0000 */
[----:B-1----:R-:W-:Y:S01]  /*6770*/  FFMA R0, R0, 0.25, R3 ;  /* 0x3e80000000007823 */ /* 0x002fe20000000003 */
[----:B------:R-:W-:-:S04]  /*6780*/  LEA R3, R16, UR4, 0x2 ;  /* 0x0000000410037c11 */ /* 0x000fc8000f8e10ff */
[----:B------:R-:W1:Y:S02]  /*6790*/  SHFL.BFLY PT, R5, R0, 0x8, 0x1f ;  /* 0x0d001f0000057f89 */ /* 0x000e6400000e0000 */
[----:B-1----:R-:W-:Y:S01]  /*67a0*/  FADD R5, R0, R5 ;  /* 0x0000000500057221 */ /* 0x002fe20000000000 */
[----:B------:R-:W-:-:S04]  /*67b0*/  SHF.R.U32.HI R0, RZ, 0x3, R16 ;  /* 0x00000003ff007819 */ /* 0x000fc80000011610 */
[----:B------:R-:W1:Y:S01]  /*67c0*/  SHFL.BFLY PT, R4, R5, 0x4, 0x1f ;  /* 0x0c801f0005047f89 */ /* 0x000e6200000e0000 */
[----:B------:R-:W-:Y:S01]  /*67d0*/  LOP3.LUT R0, R0, 0x4, RZ, 0xc0, !PT ;  /* 0x0000000400007812 */ /* 0x000fe200078ec0ff */
[----:B-1----:R-:W-:-:S05]  /*67e0*/  FADD R4, R5, R4 ;  /* 0x0000000405047221 */ /* 0x002fca0000000000 */
[----:B------:R-:W1:Y:S02]  /*67f0*/  SHFL.BFLY PT, R7, R4, 0x2, 0x1f ;  /* 0x0c401f0004077f89 */ /* 0x000e6400000e0000 */
[----:B-1----:R-:W-:Y:S01]  /*6800*/  FADD R7, R4, R7 ;  /* 0x0000000704077221 */ /* 0x002fe20000000000 */
[----:B------:R-:W-:-:S04]  /*6810*/  LOP3.LUT R4, R16, 0x1, RZ, 0xc0, !PT ;  /* 0x0000000110047812 */ /* 0x000fc800078ec0ff */
[----:B------:R-:W1:Y:S02]  /*6820*/  SHFL.BFLY PT, R6, R7, 0x1, 0x1f ;  /* 0x0c201f0007067f89 */ /* 0x000e6400000e0000 */
[----:B-1----:R-:W-:-:S05]  /*6830*/  FADD R9, R7, R6 ;  /* 0x0000000607097221 */ /* 0x002fca0000000000 */
[----:B------:R-:W-:Y:S01]  /*6840*/  @!P0 STS [R0+UR4], R9 ;  /* 0x0000000900008988 */ /* 0x000fe20008000804 */
[----:B------:R-:W-:Y:S01]  /*6850*/  BAR.SYNC.DEFER_BLOCKING 0x0 ;  /* 0x0000000000007b1d */ /* 0x000fe20000010000 */
[----:B------:R-:W-:-:S04]  /*6860*/  ISETP.NE.U32.AND P0, PT, R4, 0x1, PT ;  /* 0x000000010400780c */ /* 0x000fc80003f05070 */
[C---:B------:R-:W-:Y:S01]  /*6870*/  ISETP.LT.AND P0, PT, R16.reuse, 0x2, P0 ;  /* 0x000000021000780c */ /* 0x040fe20000701270 */
[----:B------:R-:W1:Y:S01]  /*6880*/  @!P1 LDS R2, [R3] ;  /* 0x0000000003029984 */ /* 0x000e620000000800 */
[----:B------:R-:W-:-:S03]  /*6890*/  LOP3.LUT P1, RZ, R16, 0x3f, RZ, 0xc0, !PT ;  /* 0x0000003f10ff7812 */ /* 0x000fc6000782c0ff */
[----:B-1----:R-:W1:Y:S02]  /*68a0*/  SHFL.BFLY PT, R5, R2, 0x1, 0x1f ;  /* 0x0c201f0002057f89 */ /* 0x002e6400000e0000 */
[----:B-1----:R-:W-:-:S06]  /*68b0*/  FADD R4, R2, R5 ;  /* 0x0000000502047221 */ /* 0x002fcc0000000000 */
[----:B------:R1:W-:Y:S01]  /*68c0*/  @P0 STS [R3], R4 ;  /* 0x0000000403000388 */ /* 0x0003e20000000800 */
[----:B------:R-:W-:Y:S06]  /*68d0*/  BAR.SYNC.DEFER_BLOCKING 0x0 ;  /* 0x0000000000007b1d */ /* 0x000fec0000010000 */
[----:B-1----:R-:W-:Y:S05]  /*68e0*/  @P1 EXIT ;  /* 0x000000000000194d */ /* 0x002fea0003800000 */
[----:B------:R-:W0:Y:S01]  /*68f0*/  LDS R5, [UR4] ;  /* 0x00000004ff057984 */ /* 0x000e220008000800 */
[----:B------:R-:W0:Y:S03]  /*6900*/  LDC.64 R2, c[0x0][0x220] ;  /* 0x00008800ff027b82 */ /* 0x000e260000000a00 */
[----:B0-----:R-:W-:Y:S01]  /*6910*/  STG.E desc[UR6][R2.64], R5 ;  /* 0x0000000502007986 */ /* 0x001fe2000c101906 */
[----:B------:R-:W-:Y:S05]  /*6920*/  EXIT ;  /* 0x000000000000794d */ /* 0x000fea0003800000 */
.L_x_35:
[----:B------:R-:W-:-:S00]  /*6930*/  BRA `(.L_x_35) ;  /* 0xfffffffc00fc7947 */ /* 0x000fc0000383ffff */
[----:B------:R-:W-:-:S00]  /*6940*/  NOP ;  /* 0x0000000000007918 */ /* 0x000fc00000000000 */
        /* <DEDUP_REMOVED lines=11> */
.L_x_36:


//--------------------- .nv.global.init           --------------------------
	.section	.nv.global.init,"aw",@progbits
.nv.global.init:
	.type		assertFunc_0,@object
	.size		assertFunc_0,(_$_str - assertFunc_0)
assertFunc_0:
        /*0000*/ 	.byte	0x75, 0x6e, 0x6b, 0x6e, 0x6f, 0x77, 0x6e, 0x00
	.type		_$_str,@object
	.size		_$_str,(assertMessage_0 - _$_str)
_$_str:
        /*0008*/ 	.byte	0x5f, 0x5f, 0x43, 0x55, 0x44, 0x41, 0x5f, 0x46, 0x54, 0x5a, 0x00
	.type		assertMessage_0,@object
	.size		assertMessage_0,(assertFile_0 - assertMessage_0)
assertMessage_0:
        /*0013*/ 	.byte	0x69, 0x6e, 0x64, 0x65, 0x78, 0x20, 0x6f, 0x75, 0x74, 0x20, 0x6f, 0x66, 0x20, 0x62, 0x6f, 0x75
        /*0023*/ 	.byte	0x6e, 0x64, 0x73, 0x3a, 0x20, 0x30, 0x20, 0x3c, 0x3d, 0x20, 0x74, 0x6d, 0x70, 0x31, 0x33, 0x31
        /*0033*/ 	.byte	0x20, 0x3c, 0x20, 0x34, 0x00
	.type		assertFile_0,@object
	.size		assertFile_0,(.L_1 - assertFile_0)
assertFile_0:
        /*0038*/ 	.byte	0x69, 0x6e, 0x64, 0x75, 0x63, 0x74, 0x6f, 0x72, 0x5f, 0x63, 0x61, 0x63, 0x68, 0x65, 0x2f, 0x69
        /*0048*/ 	.byte	0x36, 0x2f, 0x63, 0x69, 0x36, 0x67, 0x79, 0x77, 0x63, 0x73, 0x6d, 0x6d, 0x36, 0x74, 0x79, 0x6f
        /*0058*/ 	.byte	0x73, 0x75, 0x32, 0x72, 0x6c, 0x32, 0x37, 0x65, 0x6f, 0x75, 0x72, 0x7a, 0x35, 0x6c, 0x72, 0x6f
        /*0068*/ 	.byte	0x72, 0x6b, 0x74, 0x36, 0x36, 0x69, 0x6e, 0x35, 0x66, 0x67, 0x7a, 0x72, 0x73, 0x37, 0x77, 0x32
        /*0078*/ 	.byte	0x6c, 0x79, 0x6b, 0x61, 0x77, 0x37, 0x2e, 0x70, 0x79, 0x00
.L_1:


//--------------------- .nv.shared.triton_per_fused_add_clamp_div_index_max_mul_neg_pow_reciprocal_rsub_sub_sum_0 --------------------------
	.section	.nv.shared.triton_per_fused_add_clamp_div_index_max_mul_neg_pow_reciprocal_rsub_sub_sum_0,"aw",@nobits
	.sectionflags	@""
	.align	16
	.zero		1024


//--------------------- .nv.constant0.triton_per_fused_add_clamp_div_index_max_mul_neg_pow_reciprocal_rsub_sub_sum_0 --------------------------
	.section	.nv.constant0.triton_per_fused_add_clamp_div_index_max_mul_neg_pow_reciprocal_rsub_sub_sum_0,"a",@progbits
	.sectionflags	@""
	.align	4
.nv.constant0.triton_per_fused_add_clamp_div_index_max_mul_neg_pow_reciprocal_rsub_sub_sum_0:
	.zero		556


//--------------------- SYMBOLS --------------------------

	.type		__assertfail,@function
